// auto-generated by cutlass_sweep.gemm — config: {"arch": "sm_100", "cluster_m": 1, "cluster_n": 1, "dtype": "e4m3", "stages": 3, "tile_k": 128, "tile_m": 128, "tile_n": 256}
#include "cutlass/cutlass.h"
#include "cutlass/gemm/collective/collective_builder.hpp"
#include "cutlass/gemm/device/gemm_universal_adapter.h"
#include "cutlass/gemm/kernel/gemm_universal.hpp"
#include "cutlass/epilogue/collective/collective_builder.hpp"

using ElemA = cutlass::float_e4m3_t;
using ElemB = cutlass::float_e4m3_t;
using ElemCD = cutlass::float_e4m3_t;
using Acc  = float;
using TileShape    = cute::Shape<cute::_128, cute::_256, cute::_128>;
using ClusterShape = cute::Shape<cute::_1, cute::_1, cute::_1>;

using CollectiveEpilogue = typename cutlass::epilogue::collective::CollectiveBuilder<
    cutlass::arch::Sm100, cutlass::arch::OpClassTensorOp,
    TileShape, ClusterShape,
    cutlass::epilogue::collective::EpilogueTileAuto,
    Acc, Acc,
    ElemCD, cutlass::layout::RowMajor, 128 / cutlass::sizeof_bits<ElemCD>::value,
    ElemCD, cutlass::layout::RowMajor, 128 / cutlass::sizeof_bits<ElemCD>::value,
    cutlass::epilogue::collective::EpilogueScheduleAuto
  >::CollectiveOp;

using CollectiveMainloop = typename cutlass::gemm::collective::CollectiveBuilder<
    cutlass::arch::Sm100, cutlass::arch::OpClassTensorOp,
    ElemA, cutlass::layout::RowMajor, 128 / cutlass::sizeof_bits<ElemA>::value,
    ElemB, cutlass::layout::ColumnMajor, 128 / cutlass::sizeof_bits<ElemB>::value,
    Acc,
    TileShape, ClusterShape,
    cutlass::gemm::collective::StageCount<3>,
    cutlass::gemm::collective::KernelScheduleAuto
  >::CollectiveOp;

using GemmKernel = cutlass::gemm::kernel::GemmUniversal<
    cute::Shape<int,int,int,int>,
    CollectiveMainloop,
    CollectiveEpilogue
>;
using Gemm = cutlass::gemm::device::GemmUniversalAdapter<GemmKernel>;

// Force the device kernel symbol into the cubin without needing a host main.
auto* _anchor = &cutlass::device_kernel<GemmKernel>;


// ===== COMPILED SASS (sm_100a) =====

	.target	sm_100a

	.elftype	@"ET_EXEC"


//--------------------- .note.nv.tkinfo           --------------------------
	.section	.note.nv.tkinfo,"",@"SHT_NOTE"
	.sectionflags	@"SHF_NOTE_NV_TKINFO"
	.tkinfo
        /*0018*/ 	.word	0x00000002
        /*0030*/ 	.string	""
        /*0030*/ 	.string	"ptxas"
        /*0030*/ 	.string	"Cuda compilation tools, release 13.0, V13.0.88"
        /*0030*/ 	.string	"Build cuda_13.0.r13.0/compiler.36424714_0"
        /*0030*/ 	.string	"-arch sm_100a -m 64 "



//--------------------- .note.nv.cuinfo           --------------------------
	.section	.note.nv.cuinfo,"",@"SHT_NOTE"
	.sectionflags	@"SHF_NOTE_NV_CUINFO"
        /*0018*/ 	.short	0x0002
        /*001a*/ 	.short	0x0064
        /*001c*/ 	.short	0x0082
	.zero		2


//--------------------- .nv.info                  --------------------------
	.section	.nv.info,"",@"SHT_CUDA_INFO"
	.align	4


	//----- nvinfo : EIATTR_REGCOUNT
	.align		4
        /*0000*/ 	.byte	0x04, 0x2f
        /*0002*/ 	.short	(.L_20 - .L_19)
	.align		4
.L_19:
        /*0004*/ 	.word	index@(_ZN7cutlass13device_kernelINS_4gemm6kernel13GemmUniversalIN4cute5tupleIJiiiiEEENS1_10collective13CollectiveMmaINS1_35MainloopSm100TmaUmmaWarpSpecializedILi3ELi2ELi2ENS5_IJNS4_1CILi1EEESB_SB_EEEEENS5_IJNSA_ILi128EEENSA_ILi256EEESE_EEENS_12float_e4m3_tENS5_IJlSB_lEEESH_SI_NS4_8TiledMMAINS4_8MMA_AtomIJNS4_10MMA_TraitsINS4_19SM100_MMA_F8F6F4_SSEJSH_SH_fSE_SF_NS4_17integral_constantINS4_4UMMA5MajorELSP_0EEESQ_NSN_INSO_7ScaleInELSR_0EEESS_EEEEEENS4_6LayoutISC_NS5_IJNSA_ILi0EEESW_SW_EEEEENS5_IJNS4_10UnderscoreESZ_SZ_EEEEENS4_13SM90_TMA_LOADENS4_14ComposedLayoutINS4_7SwizzleILi3ELi4ELi3EEENS4_18smem_ptr_flag_bitsILi8EEENSV_INS5_IJNSA_ILi8EEESE_EEENS5_IJSE_SB_EEEEEEEvNS4_8identityES12_S1C_vS1D_EENS_8epilogue10collective18CollectiveEpilogueINS1F_23Sm100TmaWarpSpecializedILi4ELi2ELi64ELb0ELb0EEEJSG_NS5_IJNSV_ISE_SB_EENSV_INSA_ILi64EEESB_EEEEESH_SI_SH_SI_NS1F_6fusion15FusionCallbacksIS1J_NS1O_17LinearCombinationISH_fSH_fLNS_15FloatRoundStyleE2EEESG_S1N_JEEENS4_5SM1004TMEM4LOAD26SM100_TMEM_LOAD_32dp32b64xES12_NS13_INS14_ILi2ELi4ELi3EEES17_NSV_INS5_IJS18_S1L_EEENS5_IJS1L_SB_EEEEEEENS4_39AutoVectorizingCopyWithAssumedAlignmentILi128EEENS4_14SM90_TMA_STOREES22_S24_S24_EEEvvEEEEvNT_6ParamsE)
        /*0008*/ 	.word	0x000000e0


	//----- nvinfo : EIATTR_FRAME_SIZE
	.align		4
.L_20:
        /*000c*/ 	.byte	0x04, 0x11
        /*000e*/ 	.short	(.L_22 - .L_21)
	.align		4
.L_21:
        /*0010*/ 	.word	index@($__internal_2_$__cuda_sm10x_tcgen05_guardrail_trap_unallocated_columns_being_dealloced)
        /*0014*/ 	.word	0x00000000


	//----- nvinfo : EIATTR_FRAME_SIZE
	.align		4
.L_22:
        /*0018*/ 	.byte	0x04, 0x11
        /*001a*/ 	.short	(.L_24 - .L_23)
	.align		4
.L_23:
        /*001c*/ 	.word	index@($__internal_1_$__cuda_sm10x_tcgen05_guardrail_trap_phase_invalid_during_alloc)
        /*0020*/ 	.word	0x00000000


	//----- nvinfo : EIATTR_FRAME_SIZE
	.align		4
.L_24:
        /*0024*/ 	.byte	0x04, 0x11
        /*0026*/ 	.short	(.L_26 - .L_25)
	.align		4
.L_25:
        /*0028*/ 	.word	index@($__internal_0_$__cuda_sm10x_tcgen05_guardrail_trap_col_being_dealloced_not_returned_by_alloc)
        /*002c*/ 	.word	0x00000000


	//----- nvinfo : EIATTR_FRAME_SIZE
	.align		4
.L_26:
        /*0030*/ 	.byte	0x04, 0x11
        /*0032*/ 	.short	(.L_28 - .L_27)
	.align		4
.L_27:
        /*0034*/ 	.word	index@(_ZN7cutlass13device_kernelINS_4gemm6kernel13GemmUniversalIN4cute5tupleIJiiiiEEENS1_10collective13CollectiveMmaINS1_35MainloopSm100TmaUmmaWarpSpecializedILi3ELi2ELi2ENS5_IJNS4_1CILi1EEESB_SB_EEEEENS5_IJNSA_ILi128EEENSA_ILi256EEESE_EEENS_12float_e4m3_tENS5_IJlSB_lEEESH_SI_NS4_8TiledMMAINS4_8MMA_AtomIJNS4_10MMA_TraitsINS4_19SM100_MMA_F8F6F4_SSEJSH_SH_fSE_SF_NS4_17integral_constantINS4_4UMMA5MajorELSP_0EEESQ_NSN_INSO_7ScaleInELSR_0EEESS_EEEEEENS4_6LayoutISC_NS5_IJNSA_ILi0EEESW_SW_EEEEENS5_IJNS4_10UnderscoreESZ_SZ_EEEEENS4_13SM90_TMA_LOADENS4_14ComposedLayoutINS4_7SwizzleILi3ELi4ELi3EEENS4_18smem_ptr_flag_bitsILi8EEENSV_INS5_IJNSA_ILi8EEESE_EEENS5_IJSE_SB_EEEEEEEvNS4_8identityES12_S1C_vS1D_EENS_8epilogue10collective18CollectiveEpilogueINS1F_23Sm100TmaWarpSpecializedILi4ELi2ELi64ELb0ELb0EEEJSG_NS5_IJNSV_ISE_SB_EENSV_INSA_ILi64EEESB_EEEEESH_SI_SH_SI_NS1F_6fusion15FusionCallbacksIS1J_NS1O_17LinearCombinationISH_fSH_fLNS_15FloatRoundStyleE2EEESG_S1N_JEEENS4_5SM1004TMEM4LOAD26SM100_TMEM_LOAD_32dp32b64xES12_NS13_INS14_ILi2ELi4ELi3EEES17_NSV_INS5_IJS18_S1L_EEENS5_IJS1L_SB_EEEEEEENS4_39AutoVectorizingCopyWithAssumedAlignmentILi128EEENS4_14SM90_TMA_STOREES22_S24_S24_EEEvvEEEEvNT_6ParamsE)
        /*0038*/ 	.word	0x00000000


	//----- nvinfo : EIATTR_MIN_STACK_SIZE
	.align		4
.L_28:
        /*003c*/ 	.byte	0x04, 0x12
        /*003e*/ 	.short	(.L_30 - .L_29)
	.align		4
.L_29:
        /*0040*/ 	.word	index@(_ZN7cutlass13device_kernelINS_4gemm6kernel13GemmUniversalIN4cute5tupleIJiiiiEEENS1_10collective13CollectiveMmaINS1_35MainloopSm100TmaUmmaWarpSpecializedILi3ELi2ELi2ENS5_IJNS4_1CILi1EEESB_SB_EEEEENS5_IJNSA_ILi128EEENSA_ILi256EEESE_EEENS_12float_e4m3_tENS5_IJlSB_lEEESH_SI_NS4_8TiledMMAINS4_8MMA_AtomIJNS4_10MMA_TraitsINS4_19SM100_MMA_F8F6F4_SSEJSH_SH_fSE_SF_NS4_17integral_constantINS4_4UMMA5MajorELSP_0EEESQ_NSN_INSO_7ScaleInELSR_0EEESS_EEEEEENS4_6LayoutISC_NS5_IJNSA_ILi0EEESW_SW_EEEEENS5_IJNS4_10UnderscoreESZ_SZ_EEEEENS4_13SM90_TMA_LOADENS4_14ComposedLayoutINS4_7SwizzleILi3ELi4ELi3EEENS4_18smem_ptr_flag_bitsILi8EEENSV_INS5_IJNSA_ILi8EEESE_EEENS5_IJSE_SB_EEEEEEEvNS4_8identityES12_S1C_vS1D_EENS_8epilogue10collective18CollectiveEpilogueINS1F_23Sm100TmaWarpSpecializedILi4ELi2ELi64ELb0ELb0EEEJSG_NS5_IJNSV_ISE_SB_EENSV_INSA_ILi64EEESB_EEEEESH_SI_SH_SI_NS1F_6fusion15FusionCallbacksIS1J_NS1O_17LinearCombinationISH_fSH_fLNS_15FloatRoundStyleE2EEESG_S1N_JEEENS4_5SM1004TMEM4LOAD26SM100_TMEM_LOAD_32dp32b64xES12_NS13_INS14_ILi2ELi4ELi3EEES17_NSV_INS5_IJS18_S1L_EEENS5_IJS1L_SB_EEEEEEENS4_39AutoVectorizingCopyWithAssumedAlignmentILi128EEENS4_14SM90_TMA_STOREES22_S24_S24_EEEvvEEEEvNT_6ParamsE)
        /*0044*/ 	.word	0x00000000
.L_30:


//--------------------- .nv.compat                --------------------------
	.section	.nv.compat,"",@"SHT_CUDA_COMPAT_INFO"
	.align	4
        /*0000*/ 	.byte	0x02, 0x09, 0x01, 0x00, 0x02, 0x02, 0x02, 0x00, 0x02, 0x05, 0x05, 0x00, 0x03, 0x07, 0x01, 0x01
        /*0010*/ 	.byte	0x02, 0x03, 0x01, 0x00, 0x02, 0x06, 0x01, 0x00, 0x04, 0x0b, 0x08, 0x00, 0x09, 0x00, 0x00, 0x00
        /*0020*/ 	.byte	0x00, 0x00, 0x00, 0x00


//--------------------- .nv.info._ZN7cutlass13device_kernelINS_4gemm6kernel13GemmUniversalIN4cute5tupleIJiiiiEEENS1_10collective13CollectiveMmaINS1_35MainloopSm100TmaUmmaWarpSpecializedILi3ELi2ELi2ENS5_IJNS4_1CILi1EEESB_SB_EEEEENS5_IJNSA_ILi128EEENSA_ILi256EEESE_EEENS_12float_e4m3_tENS5_IJlSB_lEEESH_SI_NS4_8TiledMMAINS4_8MMA_AtomIJNS4_10MMA_TraitsINS4_19SM100_MMA_F8F6F4_SSEJSH_SH_fSE_SF_NS4_17integral_constantINS4_4UMMA5MajorELSP_0EEESQ_NSN_INSO_7ScaleInELSR_0EEESS_EEEEEENS4_6LayoutISC_NS5_IJNSA_ILi0EEESW_SW_EEEEENS5_IJNS4_10UnderscoreESZ_SZ_EEEEENS4_13SM90_TMA_LOADENS4_14ComposedLayoutINS4_7SwizzleILi3ELi4ELi3EEENS4_18smem_ptr_flag_bitsILi8EEENSV_INS5_IJNSA_ILi8EEESE_EEENS5_IJSE_SB_EEEEEEEvNS4_8identityES12_S1C_vS1D_EENS_8epilogue10collective18CollectiveEpilogueINS1F_23Sm100TmaWarpSpecializedILi4ELi2ELi64ELb0ELb0EEEJSG_NS5_IJNSV_ISE_SB_EENSV_INSA_ILi64EEESB_EEEEESH_SI_SH_SI_NS1F_6fusion15FusionCallbacksIS1J_NS1O_17LinearCombinationISH_fSH_fLNS_15FloatRoundStyleE2EEESG_S1N_JEEENS4_5SM1004TMEM4LOAD26SM100_TMEM_LOAD_32dp32b64xES12_NS13_INS14_ILi2ELi4ELi3EEES17_NSV_INS5_IJS18_S1L_EEENS5_IJS1L_SB_EEEEEEENS4_39AutoVectorizingCopyWithAssumedAlignmentILi128EEENS4_14SM90_TMA_STOREES22_S24_S24_EEEvvEEEEvNT_6ParamsE --------------------------
	.section	.nv.info._ZN7cutlass13device_kernelINS_4gemm6kernel13GemmUniversalIN4cute5tupleIJiiiiEEENS1_10collective13CollectiveMmaINS1_35MainloopSm100TmaUmmaWarpSpecializedILi3ELi2ELi2ENS5_IJNS4_1CILi1EEESB_SB_EEEEENS5_IJNSA_ILi128EEENSA_ILi256EEESE_EEENS_12float_e4m3_tENS5_IJlSB_lEEESH_SI_NS4_8TiledMMAINS4_8MMA_AtomIJNS4_10MMA_TraitsINS4_19SM100_MMA_F8F6F4_SSEJSH_SH_fSE_SF_NS4_17integral_constantINS4_4UMMA5MajorELSP_0EEESQ_NSN_INSO_7ScaleInELSR_0EEESS_EEEEEENS4_6LayoutISC_NS5_IJNSA_ILi0EEESW_SW_EEEEENS5_IJNS4_10UnderscoreESZ_SZ_EEEEENS4_13SM90_TMA_LOADENS4_14ComposedLayoutINS4_7SwizzleILi3ELi4ELi3EEENS4_18smem_ptr_flag_bitsILi8EEENSV_INS5_IJNSA_ILi8EEESE_EEENS5_IJSE_SB_EEEEEEEvNS4_8identityES12_S1C_vS1D_EENS_8epilogue10collective18CollectiveEpilogueINS1F_23Sm100TmaWarpSpecializedILi4ELi2ELi64ELb0ELb0EEEJSG_NS5_IJNSV_ISE_SB_EENSV_INSA_ILi64EEESB_EEEEESH_SI_SH_SI_NS1F_6fusion15FusionCallbacksIS1J_NS1O_17LinearCombinationISH_fSH_fLNS_15FloatRoundStyleE2EEESG_S1N_JEEENS4_5SM1004TMEM4LOAD26SM100_TMEM_LOAD_32dp32b64xES12_NS13_INS14_ILi2ELi4ELi3EEES17_NSV_INS5_IJS18_S1L_EEENS5_IJS1L_SB_EEEEEEENS4_39AutoVectorizingCopyWithAssumedAlignmentILi128EEENS4_14SM90_TMA_STOREES22_S24_S24_EEEvvEEEEvNT_6ParamsE,"",@"SHT_CUDA_INFO"
	.sectionflags	@""
	.align	4


	//----- nvinfo : EIATTR_CUDA_API_VERSION
	.align		4
        /*0000*/ 	.byte	0x04, 0x37
        /*0002*/ 	.short	(.L_32 - .L_31)
.L_31:
        /*0004*/ 	.word	0x00000082


	//----- nvinfo : EIATTR_KPARAM_INFO
	.align		4
.L_32:
        /*0008*/ 	.byte	0x04, 0x17
        /*000a*/ 	.short	(.L_34 - .L_33)
.L_33:
        /*000c*/ 	.word	0x00000000
        /*0010*/ 	.short	0x0000
        /*0012*/ 	.short	0x0000
        /*0014*/ 	.byte	0x00, 0xf0, 0x01, 0x20


	//----- nvinfo : EIATTR_AT_ENTRY_FRAGMENTS
	.align		4
.L_34:
        /*0018*/ 	.byte	0x04, 0x4f
        /*001a*/ 	.short	(.L_36 - .L_35)


	//   ....[0]....
.L_35:
        /*001c*/ 	.word	0x00000006


	//----- nvinfo : EIATTR_RESERVED_SMEM_USED
	.align		4
.L_36:
        /*0020*/ 	.byte	0x01, 0x41
	.zero		2


	//----- nvinfo : EIATTR_SPARSE_MMA_MASK
	.align		4
        /*0024*/ 	.byte	0x03, 0x50
        /*0026*/ 	.short	0x0000


	//----- nvinfo : EIATTR_TCGEN05_1CTA_USED
	.align		4
        /*0028*/ 	.byte	0x01, 0x51
	.zero		2


	//----- nvinfo : EIATTR_MAXREG_COUNT
	.align		4
        /*002c*/ 	.byte	0x03, 0x1b
        /*002e*/ 	.short	0x00ff


	//----- nvinfo : EIATTR_NUM_BARRIERS
	.align		4
        /*0030*/ 	.byte	0x02, 0x4c
        /*0032*/ 	.byte	0x07
	.zero		1


	//----- nvinfo : EIATTR_EXTERNS
	.align		4
        /*0034*/ 	.byte	0x04, 0x0f
        /*0036*/ 	.short	(.L_38 - .L_37)


	//   ....[0]....
	.align		4
.L_37:
        /*0038*/ 	.word	index@(__assertfail)


	//----- nvinfo : EIATTR_MERCURY_ISA_VERSION
	.align		4
.L_38:
        /*003c*/ 	.byte	0x03, 0x5f
        /*003e*/ 	.short	0x0101


	//----- nvinfo : EIATTR_INT_WARP_WIDE_INSTR_OFFSETS
	.align		4
        /*0040*/ 	.byte	0x04, 0x31
        /*0042*/ 	.short	(.L_40 - .L_39)


	//   ....[0]....
.L_39:
        /*0044*/ 	.word	0x00001d80


	//   ....[1]....
        /*0048*/ 	.word	0x00003620


	//   ....[2]....
        /*004c*/ 	.word	0x00003640


	//   ....[3]....
        /*0050*/ 	.word	0x00003670


	//   ....[4]....
        /*0054*/ 	.word	0x00003fb0


	//   ....[5]....
        /*0058*/ 	.word	0x00004020


	//   ....[6]....
        /*005c*/ 	.word	0x00004100


	//   ....[7]....
        /*0060*/ 	.word	0x00004180


	//   ....[8]....
        /*0064*/ 	.word	0x00004290


	//   ....[9]....
        /*0068*/ 	.word	0x00004320


	//   ....[10]....
        /*006c*/ 	.word	0x00004500


	//   ....[11]....
        /*0070*/ 	.word	0x00004660


	//----- nvinfo : EIATTR_COOP_GROUP_MASK_REGIDS
	.align		4
.L_40:
        /*0074*/ 	.byte	0x04, 0x29
        /*0076*/ 	.short	(.L_42 - .L_41)


	//   ....[0]....
.L_41:
        /*0078*/ 	.word	0xffffffff


	//   ....[1]....
        /*007c*/ 	.word	0xffffffff


	//   ....[2]....
        /*0080*/ 	.word	0xffffffff


	//   ....[3]....
        /*0084*/ 	.word	0xffffffff


	//   ....[4]....
        /*0088*/ 	.word	0xffffffff


	//   ....[5]....
        /*008c*/ 	.word	0xffffffff


	//   ....[6]....
        /*0090*/ 	.word	0xffffffff


	//   ....[7]....
        /*0094*/ 	.word	0xffffffff


	//   ....[8]....
        /*0098*/ 	.word	0xffffffff


	//   ....[9]....
        /*009c*/ 	.word	0xffffffff


	//   ....[10]....
        /*00a0*/ 	.word	0xffffffff


	//   ....[11]....
        /*00a4*/ 	.word	0xffffffff


	//   ....[12]....
        /*00a8*/ 	.word	0xffffffff


	//----- nvinfo : EIATTR_COOP_GROUP_INSTR_OFFSETS
	.align		4
.L_42:
        /*00ac*/ 	.byte	0x04, 0x28
        /*00ae*/ 	.short	(.L_44 - .L_43)


	//   ....[0]....
.L_43:
        /*00b0*/ 	.word	0x00000090


	//   ....[1]....
        /*00b4*/ 	.word	0x000004d0


	//   ....[2]....
        /*00b8*/ 	.word	0x00000620


	//   ....[3]....
        /*00bc*/ 	.word	0x000007c0


	//   ....[4]....
        /*00c0*/ 	.word	0x000008c0


	//   ....[5]....
        /*00c4*/ 	.word	0x00000a30


	//   ....[6]....
        /*00c8*/ 	.word	0x00000b90


	//   ....[7]....
        /*00cc*/ 	.word	0x00001c60


	//   ....[8]....
        /*00d0*/ 	.word	0x000029b0


	//   ....[9]....
        /*00d4*/ 	.word	0x00002bc0


	//   ....[10]....
        /*00d8*/ 	.word	0x00002bf0


	//   ....[11]....
        /*00dc*/ 	.word	0x00003500


	//   ....[12]....
        /*00e0*/ 	.word	0x00003730


	//----- nvinfo : EIATTR_VRC_CTA_INIT_COUNT
	.align		4
.L_44:
        /*00e4*/ 	.byte	0x02, 0x4a
        /*00e6*/ 	.byte	0x80
	.zero		1


	//----- nvinfo : EIATTR_SYSCALL_OFFSETS
	.align		4
        /*00e8*/ 	.byte	0x04, 0x46
        /*00ea*/ 	.short	(.L_46 - .L_45)


	//   ....[0]....
.L_45:
        /*00ec*/ 	.word	0x000050d0


	//   ....[1]....
        /*00f0*/ 	.word	0x00005210


	//   ....[2]....
        /*00f4*/ 	.word	0x00005a70


	//   ....[3]....
        /*00f8*/ 	.word	0x00007090


	//   ....[4]....
        /*00fc*/ 	.word	0x00008640


	//   ....[5]....
        /*0100*/ 	.word	0x00009c10


	//----- nvinfo : EIATTR_MBARRIER_INSTR_OFFSETS
	.align		4
.L_46:
        /*0104*/ 	.byte	0x04, 0x39
        /*0106*/ 	.short	(.L_48 - .L_47)


	//   ....[0]....
.L_47:
        /*0108*/ 	.word	0x000005b0
        /*010c*/ 	.word	0x000000ff
        /*0110*/ 	.word	0x00000000
        /*0114*/ 	.short	0x0100
        /*0116*/ 	.byte	0x05
	.zero		1


	//   ....[1]....
        /*0118*/ 	.word	0x000005c0
        /*011c*/ 	.word	0x000000ff
        /*0120*/ 	.word	0x00000018
        /*0124*/ 	.short	0x0100
        /*0126*/ 	.byte	0x05
	.zero		1


	//   ....[2]....
        /*0128*/ 	.word	0x000005d0
        /*012c*/ 	.word	0x000000ff
        /*0130*/ 	.word	0x00000008
        /*0134*/ 	.short	0x0100
        /*0136*/ 	.byte	0x05
	.zero		1


	//   ....[3]....
        /*0138*/ 	.word	0x000005e0
        /*013c*/ 	.word	0x000000ff
        /*0140*/ 	.word	0x00000020
        /*0144*/ 	.short	0x0100
        /*0146*/ 	.byte	0x05
	.zero		1


	//   ....[4]....
        /*0148*/ 	.word	0x000005f0
        /*014c*/ 	.word	0x000000ff
        /*0150*/ 	.word	0x00000010
        /*0154*/ 	.short	0x0100
        /*0156*/ 	.byte	0x05
	.zero		1


	//   ....[5]....
        /*0158*/ 	.word	0x00000600
        /*015c*/ 	.word	0x000000ff
        /*0160*/ 	.word	0x00000028
        /*0164*/ 	.short	0x0100
        /*0166*/ 	.byte	0x05
	.zero		1


	//   ....[6]....
        /*0168*/ 	.word	0x00000730
        /*016c*/ 	.word	0x000000ff
        /*0170*/ 	.word	0x00000030
        /*0174*/ 	.short	0x0100
        /*0176*/ 	.byte	0x07
	.zero		1


	//   ....[7]....
        /*0178*/ 	.word	0x00000740
        /*017c*/ 	.word	0x000000ff
        /*0180*/ 	.word	0x00000050
        /*0184*/ 	.short	0x0100
        /*0186*/ 	.byte	0x07
	.zero		1


	//   ....[8]....
        /*0188*/ 	.word	0x00000750
        /*018c*/ 	.word	0x000000ff
        /*0190*/ 	.word	0x00000038
        /*0194*/ 	.short	0x0100
        /*0196*/ 	.byte	0x07
	.zero		1


	//   ....[9]....
        /*0198*/ 	.word	0x00000760
        /*019c*/ 	.word	0x000000ff
        /*01a0*/ 	.word	0x00000058
        /*01a4*/ 	.short	0x0100
        /*01a6*/ 	.byte	0x07
	.zero		1


	//   ....[10]....
        /*01a8*/ 	.word	0x00000770
        /*01ac*/ 	.word	0x000000ff
        /*01b0*/ 	.word	0x00000040
        /*01b4*/ 	.short	0x0100
        /*01b6*/ 	.byte	0x07
	.zero		1


	//   ....[11]....
        /*01b8*/ 	.word	0x00000780
        /*01bc*/ 	.word	0x000000ff
        /*01c0*/ 	.word	0x00000060
        /*01c4*/ 	.short	0x0100
        /*01c6*/ 	.byte	0x07
	.zero		1


	//   ....[12]....
        /*01c8*/ 	.word	0x00000790
        /*01cc*/ 	.word	0x000000ff
        /*01d0*/ 	.word	0x00000048
        /*01d4*/ 	.short	0x0100
        /*01d6*/ 	.byte	0x07
	.zero		1


	//   ....[13]....
        /*01d8*/ 	.word	0x000007a0
        /*01dc*/ 	.word	0x000000ff
        /*01e0*/ 	.word	0x00000068
        /*01e4*/ 	.short	0x0100
        /*01e6*/ 	.byte	0x07
	.zero		1


	//   ....[14]....
        /*01e8*/ 	.word	0x00000890
        /*01ec*/ 	.word	0x000000ff
        /*01f0*/ 	.word	0x00000070
        /*01f4*/ 	.short	0x0100
        /*01f6*/ 	.byte	0x05
	.zero		1


	//   ....[15]....
        /*01f8*/ 	.word	0x000008a0
        /*01fc*/ 	.word	0x000000ff
        /*0200*/ 	.word	0x00000078
        /*0204*/ 	.short	0x0100
        /*0206*/ 	.byte	0x05
	.zero		1


	//   ....[16]....
        /*0208*/ 	.word	0x000009e0
        /*020c*/ 	.word	0x000000ff
        /*0210*/ 	.word	0x00000080
        /*0214*/ 	.short	0x0100
        /*0216*/ 	.byte	0x05
	.zero		1


	//   ....[17]....
        /*0218*/ 	.word	0x000009f0
        /*021c*/ 	.word	0x000000ff
        /*0220*/ 	.word	0x00000090
        /*0224*/ 	.short	0x0100
        /*0226*/ 	.byte	0x05
	.zero		1


	//   ....[18]....
        /*0228*/ 	.word	0x00000a00
        /*022c*/ 	.word	0x000000ff
        /*0230*/ 	.word	0x00000088
        /*0234*/ 	.short	0x0100
        /*0236*/ 	.byte	0x05
	.zero		1


	//   ....[19]....
        /*0238*/ 	.word	0x00000a10
        /*023c*/ 	.word	0x000000ff
        /*0240*/ 	.word	0x00000098
        /*0244*/ 	.short	0x0100
        /*0246*/ 	.byte	0x05
	.zero		1


	//   ....[20]....
        /*0248*/ 	.word	0x00000b40
        /*024c*/ 	.word	0x000000ff
        /*0250*/ 	.word	0x000000a0
        /*0254*/ 	.short	0x0100
        /*0256*/ 	.byte	0x07
	.zero		1


	//   ....[21]....
        /*0258*/ 	.word	0x00000b50
        /*025c*/ 	.word	0x000000ff
        /*0260*/ 	.word	0x000000b0
        /*0264*/ 	.short	0x0100
        /*0266*/ 	.byte	0x07
	.zero		1


	//   ....[22]....
        /*0268*/ 	.word	0x00000b60
        /*026c*/ 	.word	0x000000ff
        /*0270*/ 	.word	0x000000a8
        /*0274*/ 	.short	0x0100
        /*0276*/ 	.byte	0x07
	.zero		1


	//   ....[23]....
        /*0278*/ 	.word	0x00000b70
        /*027c*/ 	.word	0x000000ff
        /*0280*/ 	.word	0x000000b8
        /*0284*/ 	.short	0x0100
        /*0286*/ 	.byte	0x07
	.zero		1


	//   ....[24]....
        /*0288*/ 	.word	0x00000c60
        /*028c*/ 	.word	0x000000ff
        /*0290*/ 	.word	0x000000c0
        /*0294*/ 	.short	0x0100
        /*0296*/ 	.byte	0x05
	.zero		1


	//   ....[25]....
        /*0298*/ 	.word	0x00000c70
        /*029c*/ 	.word	0x000000ff
        /*02a0*/ 	.word	0x000000d0
        /*02a4*/ 	.short	0x0100
        /*02a6*/ 	.byte	0x05
	.zero		1


	//   ....[26]....
        /*02a8*/ 	.word	0x00000c80
        /*02ac*/ 	.word	0x000000ff
        /*02b0*/ 	.word	0x000000c8
        /*02b4*/ 	.short	0x0100
        /*02b6*/ 	.byte	0x05
	.zero		1


	//   ....[27]....
        /*02b8*/ 	.word	0x00000c90
        /*02bc*/ 	.word	0x000000ff
        /*02c0*/ 	.word	0x000000d8
        /*02c4*/ 	.short	0x0100
        /*02c6*/ 	.byte	0x05
	.zero		1


	//   ....[28]....
        /*02c8*/ 	.word	0x00001560
        /*02cc*/ 	.word	0x00000003
        /*02d0*/ 	.word	0x000000d0
        /*02d4*/ 	.short	0x010a
        /*02d6*/ 	.byte	0xff
	.zero		1


	//   ....[29]....
        /*02d8*/ 	.word	0x00001590
        /*02dc*/ 	.word	0x00000003
        /*02e0*/ 	.word	0x000000c0
        /*02e4*/ 	.short	0x0101
        /*02e6*/ 	.byte	0xff
	.zero		1


	//   ....[30]....
        /*02e8*/ 	.word	0x00001660
        /*02ec*/ 	.word	0x000000ff
        /*02f0*/ 	.word	0x00000018
        /*02f4*/ 	.short	0x010a
        /*02f6*/ 	.byte	0x08
	.zero		1


	//   ....[31]....
        /*02f8*/ 	.word	0x00001700
        /*02fc*/ 	.word	0x000000ff
        /*0300*/ 	.word	0x00000018
        /*0304*/ 	.short	0x010a
        /*0306*/ 	.byte	0x21
	.zero		1


	//   ....[32]....
        /*0308*/ 	.word	0x00001850
        /*030c*/ 	.word	0x000000ff
        /*0310*/ 	.word	0x00000018
        /*0314*/ 	.short	0x010a
        /*0316*/ 	.byte	0x08
	.zero		1


	//   ....[33]....
        /*0318*/ 	.word	0x00001960
        /*031c*/ 	.word	0x000000ff
        /*0320*/ 	.word	0x00000078
        /*0324*/ 	.short	0x0101
        /*0326*/ 	.byte	0x04
	.zero		1


	//   ....[34]....
        /*0328*/ 	.word	0x00001980
        /*032c*/ 	.word	0x000000ff
        /*0330*/ 	.word	0x00000018
        /*0334*/ 	.short	0x010a
        /*0336*/ 	.byte	0x08
	.zero		1


	//   ....[35]....
        /*0338*/ 	.word	0x00001a00
        /*033c*/ 	.word	0x000000ff
        /*0340*/ 	.word	0x00000018
        /*0344*/ 	.short	0x010a
        /*0346*/ 	.byte	0x11
	.zero		1


	//   ....[36]....
        /*0348*/ 	.word	0x00001b50
        /*034c*/ 	.word	0x000000ff
        /*0350*/ 	.word	0x00000018
        /*0354*/ 	.short	0x010a
        /*0356*/ 	.byte	0x08
	.zero		1


	//   ....[37]....
        /*0358*/ 	.word	0x00001c90
        /*035c*/ 	.word	0x00000002
        /*0360*/ 	.word	0x00000080
        /*0364*/ 	.short	0x010a
        /*0366*/ 	.byte	0xff
	.zero		1


	//   ....[38]....
        /*0368*/ 	.word	0x00001d50
        /*036c*/ 	.word	0x00000002
        /*0370*/ 	.word	0x00000000
        /*0374*/ 	.short	0x0101
        /*0376*/ 	.byte	0xff
	.zero		1


	//   ....[39]....
        /*0378*/ 	.word	0x000022b0
        /*037c*/ 	.word	0x000000ff
        /*0380*/ 	.word	0x00000000
        /*0384*/ 	.short	0x010a
        /*0386*/ 	.byte	0x05
	.zero		1


	//   ....[40]....
        /*0388*/ 	.word	0x00002340
        /*038c*/ 	.word	0x000000ff
        /*0390*/ 	.word	0x00000000
        /*0394*/ 	.short	0x010a
        /*0396*/ 	.byte	0x05
	.zero		1


	//   ....[41]....
        /*0398*/ 	.word	0x000023e0
        /*039c*/ 	.word	0x00000000
        /*03a0*/ 	.word	0x00000000
        /*03a4*/ 	.short	0x010a
        /*03a6*/ 	.byte	0xff
	.zero		1


	//   ....[42]....
        /*03a8*/ 	.word	0x00002500
        /*03ac*/ 	.word	0x00000000
        /*03b0*/ 	.word	0x000000c0
        /*03b4*/ 	.short	0x010a
        /*03b6*/ 	.byte	0xff
	.zero		1


	//   ....[43]....
        /*03b8*/ 	.word	0x00002560
        /*03bc*/ 	.word	0x00000004
        /*03c0*/ 	.word	0x00000000
        /*03c4*/ 	.short	0x0101
        /*03c6*/ 	.byte	0xff
	.zero		1


	//   ....[44]....
        /*03c8*/ 	.word	0x00002580
        /*03cc*/ 	.word	0x000000ff
        /*03d0*/ 	.word	0x00000090
        /*03d4*/ 	.short	0x010a
        /*03d6*/ 	.byte	0x05
	.zero		1


	//   ....[45]....
        /*03d8*/ 	.word	0x000026a0
        /*03dc*/ 	.word	0x00000000
        /*03e0*/ 	.word	0x00000080
        /*03e4*/ 	.short	0x010a
        /*03e6*/ 	.byte	0xff
	.zero		1


	//   ....[46]....
        /*03e8*/ 	.word	0x000027b0
        /*03ec*/ 	.word	0x00000000
        /*03f0*/ 	.word	0x00000000
        /*03f4*/ 	.short	0x0101
        /*03f6*/ 	.byte	0xff
	.zero		1


	//   ....[47]....
        /*03f8*/ 	.word	0x00002840
        /*03fc*/ 	.word	0x000000ff
        /*0400*/ 	.word	0x00000090
        /*0404*/ 	.short	0x0106
        /*0406*/ 	.byte	0x05
	.zero		1


	//   ....[48]....
        /*0408*/ 	.word	0x00002860
        /*040c*/ 	.word	0x000000ff
        /*0410*/ 	.word	0x00000090
        /*0414*/ 	.short	0x010a
        /*0416*/ 	.byte	0x05
	.zero		1


	//   ....[49]....
        /*0418*/ 	.word	0x000028f0
        /*041c*/ 	.word	0x000000ff
        /*0420*/ 	.word	0x00000090
        /*0424*/ 	.short	0x0106
        /*0426*/ 	.byte	0x04
	.zero		1


	//   ....[50]....
        /*0428*/ 	.word	0x00002930
        /*042c*/ 	.word	0x00000000
        /*0430*/ 	.word	0x00000090
        /*0434*/ 	.short	0x010a
        /*0436*/ 	.byte	0xff
	.zero		1


	//   ....[51]....
        /*0438*/ 	.word	0x00002e70
        /*043c*/ 	.word	0x00000000
        /*0440*/ 	.word	0x00000080
        /*0444*/ 	.short	0x010a
        /*0446*/ 	.byte	0xff
	.zero		1


	//   ....[52]....
        /*0448*/ 	.word	0x00002f80
        /*044c*/ 	.word	0x00000003
        /*0450*/ 	.word	0x00000000
        /*0454*/ 	.short	0x0101
        /*0456*/ 	.byte	0xff
	.zero		1


	//   ....[53]....
        /*0458*/ 	.word	0x00002f90
        /*045c*/ 	.word	0x000000ff
        /*0460*/ 	.word	0x00000000
        /*0464*/ 	.short	0x010a
        /*0466*/ 	.byte	0x06
	.zero		1


	//   ....[54]....
        /*0468*/ 	.word	0x00002fb0
        /*046c*/ 	.word	0x000000ff
        /*0470*/ 	.word	0x000000b0
        /*0474*/ 	.short	0x010a
        /*0476*/ 	.byte	0x07
	.zero		1


	//   ....[55]....
        /*0478*/ 	.word	0x00003080
        /*047c*/ 	.word	0x000000ff
        /*0480*/ 	.word	0x00000000
        /*0484*/ 	.short	0x010a
        /*0486*/ 	.byte	0x06
	.zero		1


	//   ....[56]....
        /*0488*/ 	.word	0x000031b0
        /*048c*/ 	.word	0x000000ff
        /*0490*/ 	.word	0x00000000
        /*0494*/ 	.short	0x010a
        /*0496*/ 	.byte	0x1a
	.zero		1


	//   ....[57]....
        /*0498*/ 	.word	0x00003450
        /*049c*/ 	.word	0x000000ff
        /*04a0*/ 	.word	0x00000000
        /*04a4*/ 	.short	0x010a
        /*04a6*/ 	.byte	0x06
	.zero		1


	//   ....[58]....
        /*04a8*/ 	.word	0x000034e0
        /*04ac*/ 	.word	0x000000ff
        /*04b0*/ 	.word	0x00000000
        /*04b4*/ 	.short	0x010a
        /*04b6*/ 	.byte	0x07
	.zero		1


	//   ....[59]....
        /*04b8*/ 	.word	0x00003960
        /*04bc*/ 	.word	0x00000000
        /*04c0*/ 	.word	0x00000080
        /*04c4*/ 	.short	0x010a
        /*04c6*/ 	.byte	0xff
	.zero		1


	//   ....[60]....
        /*04c8*/ 	.word	0x00003a20
        /*04cc*/ 	.word	0x00000000
        /*04d0*/ 	.word	0x00000000
        /*04d4*/ 	.short	0x0101
        /*04d6*/ 	.byte	0xff
	.zero		1


	//   ....[61]....
        /*04d8*/ 	.word	0x00003d40
        /*04dc*/ 	.word	0x000000ff
        /*04e0*/ 	.word	0x00000078
        /*04e4*/ 	.short	0x010a
        /*04e6*/ 	.byte	0x07
	.zero		1


	//   ....[62]....
        /*04e8*/ 	.word	0x00003f30
        /*04ec*/ 	.word	0x000000ff
        /*04f0*/ 	.word	0x00000050
        /*04f4*/ 	.short	0x010a
        /*04f6*/ 	.byte	0x07
	.zero		1


	//   ....[63]....
        /*04f8*/ 	.word	0x000040a0
        /*04fc*/ 	.word	0x000000ff
        /*0500*/ 	.word	0x00000030
        /*0504*/ 	.short	0x010b
        /*0506*/ 	.byte	0x07
	.zero		1


	//   ....[64]....
        /*0508*/ 	.word	0x000040b0
        /*050c*/ 	.word	0x000000ff
        /*0510*/ 	.word	0x00000000
        /*0514*/ 	.short	0x0101
        /*0516*/ 	.byte	0x08
	.zero		1


	//   ....[65]....
        /*0518*/ 	.word	0x000040d0
        /*051c*/ 	.word	0x000000ff
        /*0520*/ 	.word	0x00000058
        /*0524*/ 	.short	0x010a
        /*0526*/ 	.byte	0x07
	.zero		1


	//   ....[66]....
        /*0528*/ 	.word	0x00004230
        /*052c*/ 	.word	0x000000ff
        /*0530*/ 	.word	0x00000038
        /*0534*/ 	.short	0x010b
        /*0536*/ 	.byte	0x07
	.zero		1


	//   ....[67]....
        /*0538*/ 	.word	0x00004240
        /*053c*/ 	.word	0x000000ff
        /*0540*/ 	.word	0x00000000
        /*0544*/ 	.short	0x0101
        /*0546*/ 	.byte	0x08
	.zero		1


	//   ....[68]....
        /*0548*/ 	.word	0x00004250
        /*054c*/ 	.word	0x000000ff
        /*0550*/ 	.word	0x00000060
        /*0554*/ 	.short	0x010a
        /*0556*/ 	.byte	0x07
	.zero		1


	//   ....[69]....
        /*0558*/ 	.word	0x000043f0
        /*055c*/ 	.word	0x000000ff
        /*0560*/ 	.word	0x00000040
        /*0564*/ 	.short	0x010b
        /*0566*/ 	.byte	0x07
	.zero		1


	//   ....[70]....
        /*0568*/ 	.word	0x00004460
        /*056c*/ 	.word	0x000000ff
        /*0570*/ 	.word	0x00000000
        /*0574*/ 	.short	0x0101
        /*0576*/ 	.byte	0x08
	.zero		1


	//   ....[71]....
        /*0578*/ 	.word	0x00004490
        /*057c*/ 	.word	0x000000ff
        /*0580*/ 	.word	0x00000068
        /*0584*/ 	.short	0x010a
        /*0586*/ 	.byte	0x07
	.zero		1


	//   ....[72]....
        /*0588*/ 	.word	0x000046a0
        /*058c*/ 	.word	0x000000ff
        /*0590*/ 	.word	0x00000048
        /*0594*/ 	.short	0x010b
        /*0596*/ 	.byte	0x07
	.zero		1


	//   ....[73]....
        /*0598*/ 	.word	0x000046c0
        /*059c*/ 	.word	0x000000ff
        /*05a0*/ 	.word	0x00000000
        /*05a4*/ 	.short	0x0101
        /*05a6*/ 	.byte	0x0d
	.zero		1


	//   ....[74]....
        /*05a8*/ 	.word	0x000046f0
        /*05ac*/ 	.word	0x000000ff
        /*05b0*/ 	.word	0x00000050
        /*05b4*/ 	.short	0x010a
        /*05b6*/ 	.byte	0x07
	.zero		1


	//   ....[75]....
        /*05b8*/ 	.word	0x00004710
        /*05bc*/ 	.word	0x000000ff
        /*05c0*/ 	.word	0x00000058
        /*05c4*/ 	.short	0x010a
        /*05c6*/ 	.byte	0x07
	.zero		1


	//   ....[76]....
        /*05c8*/ 	.word	0x00004730
        /*05cc*/ 	.word	0x000000ff
        /*05d0*/ 	.word	0x00000060
        /*05d4*/ 	.short	0x010a
        /*05d6*/ 	.byte	0x07
	.zero		1


	//   ....[77]....
        /*05d8*/ 	.word	0x00004770
        /*05dc*/ 	.word	0x00000000
        /*05e0*/ 	.word	0x00000068
        /*05e4*/ 	.short	0x010a
        /*05e6*/ 	.byte	0xff
	.zero		1


	//   ....[78]....
        /*05e8*/ 	.word	0x00004aa0
        /*05ec*/ 	.word	0x00000000
        /*05f0*/ 	.word	0x00000080
        /*05f4*/ 	.short	0x010a
        /*05f6*/ 	.byte	0xff
	.zero		1


	//   ....[79]....
        /*05f8*/ 	.word	0x00004bb0
        /*05fc*/ 	.word	0x00000000
        /*0600*/ 	.word	0x00000000
        /*0604*/ 	.short	0x0101
        /*0606*/ 	.byte	0xff
	.zero		1


	//   ....[80]....
        /*0608*/ 	.word	0x00005610
        /*060c*/ 	.word	0x00000003
        /*0610*/ 	.word	0x00000030
        /*0614*/ 	.short	0x010a
        /*0616*/ 	.byte	0xff
	.zero		1


	//   ....[81]....
        /*0618*/ 	.word	0x00005650
        /*061c*/ 	.word	0x000000c1
        /*0620*/ 	.word	0x000000a0
        /*0624*/ 	.short	0x010a
        /*0626*/ 	.byte	0xff
	.zero		1


	//   ....[82]....
        /*0628*/ 	.word	0x00005780
        /*062c*/ 	.word	0x00000003
        /*0630*/ 	.word	0x00000030
        /*0634*/ 	.short	0x010a
        /*0636*/ 	.byte	0xff
	.zero		1


	//   ....[83]....
        /*0638*/ 	.word	0x000058e0
        /*063c*/ 	.word	0x00000000
        /*0640*/ 	.word	0x00000000
        /*0644*/ 	.short	0x0101
        /*0646*/ 	.byte	0xff
	.zero		1


	//   ....[84]....
        /*0648*/ 	.word	0x00005940
        /*064c*/ 	.word	0x000000c1
        /*0650*/ 	.word	0x000000a0
        /*0654*/ 	.short	0x010a
        /*0656*/ 	.byte	0xff
	.zero		1


	//   ....[85]....
        /*0658*/ 	.word	0x00006cf0
        /*065c*/ 	.word	0x000000cc
        /*0660*/ 	.word	0x00000030
        /*0664*/ 	.short	0x010a
        /*0666*/ 	.byte	0xff
	.zero		1


	//   ....[86]....
        /*0668*/ 	.word	0x00006dc0
        /*066c*/ 	.word	0x000000cc
        /*0670*/ 	.word	0x00000030
        /*0674*/ 	.short	0x010a
        /*0676*/ 	.byte	0xff
	.zero		1


	//   ....[87]....
        /*0678*/ 	.word	0x00006f00
        /*067c*/ 	.word	0x00000003
        /*0680*/ 	.word	0x00000000
        /*0684*/ 	.short	0x0101
        /*0686*/ 	.byte	0xff
	.zero		1


	//   ....[88]....
        /*0688*/ 	.word	0x000082a0
        /*068c*/ 	.word	0x00000000
        /*0690*/ 	.word	0x00000030
        /*0694*/ 	.short	0x010a
        /*0696*/ 	.byte	0xff
	.zero		1


	//   ....[89]....
        /*0698*/ 	.word	0x00008370
        /*069c*/ 	.word	0x00000000
        /*06a0*/ 	.word	0x00000030
        /*06a4*/ 	.short	0x010a
        /*06a6*/ 	.byte	0xff
	.zero		1


	//   ....[90]....
        /*06a8*/ 	.word	0x000084d0
        /*06ac*/ 	.word	0x00000000
        /*06b0*/ 	.word	0x00000000
        /*06b4*/ 	.short	0x0101
        /*06b6*/ 	.byte	0xff
	.zero		1


	//   ....[91]....
        /*06b8*/ 	.word	0x00009880
        /*06bc*/ 	.word	0x00000000
        /*06c0*/ 	.word	0x00000030
        /*06c4*/ 	.short	0x010a
        /*06c6*/ 	.byte	0xff
	.zero		1


	//   ....[92]....
        /*06c8*/ 	.word	0x00009950
        /*06cc*/ 	.word	0x00000000
        /*06d0*/ 	.word	0x00000030
        /*06d4*/ 	.short	0x010a
        /*06d6*/ 	.byte	0xff
	.zero		1


	//   ....[93]....
        /*06d8*/ 	.word	0x00009ab0
        /*06dc*/ 	.word	0x00000000
        /*06e0*/ 	.word	0x00000000
        /*06e4*/ 	.short	0x0101
        /*06e6*/ 	.byte	0xff
	.zero		1


	//   ....[94]....
        /*06e8*/ 	.word	0x00009fa0
        /*06ec*/ 	.word	0x000000ff
        /*06f0*/ 	.word	0x00000000
        /*06f4*/ 	.short	0x0101
        /*06f6*/ 	.byte	0x05
	.zero		1


	//   ....[95]....
        /*06f8*/ 	.word	0x0000af20
        /*06fc*/ 	.word	0x00000003
        /*0700*/ 	.word	0x000000d0
        /*0704*/ 	.short	0x010a
        /*0706*/ 	.byte	0xff
	.zero		1


	//   ....[96]....
        /*0708*/ 	.word	0x0000af80
        /*070c*/ 	.word	0x00000002
        /*0710*/ 	.word	0x00000018
        /*0714*/ 	.short	0x010a
        /*0716*/ 	.byte	0xff
	.zero		1


	//   ....[97]....
        /*0718*/ 	.word	0x0000afe0
        /*071c*/ 	.word	0x00000002
        /*0720*/ 	.word	0x00000018
        /*0724*/ 	.short	0x010a
        /*0726*/ 	.byte	0xff
	.zero		1


	//   ....[98]....
        /*0728*/ 	.word	0x0000b030
        /*072c*/ 	.word	0x00000002
        /*0730*/ 	.word	0x00000080
        /*0734*/ 	.short	0x010a
        /*0736*/ 	.byte	0xff
	.zero		1


	//   ....[99]....
        /*0738*/ 	.word	0x0000b090
        /*073c*/ 	.word	0x00000000
        /*0740*/ 	.word	0x00000000
        /*0744*/ 	.short	0x010a
        /*0746*/ 	.byte	0xff
	.zero		1


	//   ....[100]....
        /*0748*/ 	.word	0x0000b0f0
        /*074c*/ 	.word	0x00000000
        /*0750*/ 	.word	0x00000000
        /*0754*/ 	.short	0x010a
        /*0756*/ 	.byte	0xff
	.zero		1


	//   ....[101]....
        /*0758*/ 	.word	0x0000b140
        /*075c*/ 	.word	0x00000000
        /*0760*/ 	.word	0x000000c0
        /*0764*/ 	.short	0x010a
        /*0766*/ 	.byte	0xff
	.zero		1


	//   ....[102]....
        /*0768*/ 	.word	0x0000b1a0
        /*076c*/ 	.word	0x00000000
        /*0770*/ 	.word	0x00000090
        /*0774*/ 	.short	0x010a
        /*0776*/ 	.byte	0xff
	.zero		1


	//   ....[103]....
        /*0778*/ 	.word	0x0000b1f0
        /*077c*/ 	.word	0x00000000
        /*0780*/ 	.word	0x00000080
        /*0784*/ 	.short	0x010a
        /*0786*/ 	.byte	0xff
	.zero		1


	//   ....[104]....
        /*0788*/ 	.word	0x0000b250
        /*078c*/ 	.word	0x00000000
        /*0790*/ 	.word	0x00000090
        /*0794*/ 	.short	0x010a
        /*0796*/ 	.byte	0xff
	.zero		1


	//   ....[105]....
        /*0798*/ 	.word	0x0000b2a0
        /*079c*/ 	.word	0x00000000
        /*07a0*/ 	.word	0x00000080
        /*07a4*/ 	.short	0x010a
        /*07a6*/ 	.byte	0xff
	.zero		1


	//   ....[106]....
        /*07a8*/ 	.word	0x0000b300
        /*07ac*/ 	.word	0x00000003
        /*07b0*/ 	.word	0x000000b0
        /*07b4*/ 	.short	0x010a
        /*07b6*/ 	.byte	0xff
	.zero		1


	//   ....[107]....
        /*07b8*/ 	.word	0x0000b360
        /*07bc*/ 	.word	0x00000000
        /*07c0*/ 	.word	0x00000000
        /*07c4*/ 	.short	0x010a
        /*07c6*/ 	.byte	0xff
	.zero		1


	//   ....[108]....
        /*07c8*/ 	.word	0x0000b3c0
        /*07cc*/ 	.word	0x00000000
        /*07d0*/ 	.word	0x00000000
        /*07d4*/ 	.short	0x010a
        /*07d6*/ 	.byte	0xff
	.zero		1


	//   ....[109]....
        /*07d8*/ 	.word	0x0000b420
        /*07dc*/ 	.word	0x00000000
        /*07e0*/ 	.word	0x00000000
        /*07e4*/ 	.short	0x010a
        /*07e6*/ 	.byte	0xff
	.zero		1


	//   ....[110]....
        /*07e8*/ 	.word	0x0000b470
        /*07ec*/ 	.word	0x00000000
        /*07f0*/ 	.word	0x00000080
        /*07f4*/ 	.short	0x010a
        /*07f6*/ 	.byte	0xff
	.zero		1


	//   ....[111]....
        /*07f8*/ 	.word	0x0000b4d0
        /*07fc*/ 	.word	0x00000000
        /*0800*/ 	.word	0x00000078
        /*0804*/ 	.short	0x010a
        /*0806*/ 	.byte	0xff
	.zero		1


	//   ....[112]....
        /*0808*/ 	.word	0x0000b530
        /*080c*/ 	.word	0x00000003
        /*0810*/ 	.word	0x00000050
        /*0814*/ 	.short	0x010a
        /*0816*/ 	.byte	0xff
	.zero		1


	//   ....[113]....
        /*0818*/ 	.word	0x0000b590
        /*081c*/ 	.word	0x00000003
        /*0820*/ 	.word	0x00000058
        /*0824*/ 	.short	0x010a
        /*0826*/ 	.byte	0xff
	.zero		1


	//   ....[114]....
        /*0828*/ 	.word	0x0000b5f0
        /*082c*/ 	.word	0x00000003
        /*0830*/ 	.word	0x00000060
        /*0834*/ 	.short	0x010a
        /*0836*/ 	.byte	0xff
	.zero		1


	//   ....[115]....
        /*0838*/ 	.word	0x0000b650
        /*083c*/ 	.word	0x00000003
        /*0840*/ 	.word	0x00000068
        /*0844*/ 	.short	0x010a
        /*0846*/ 	.byte	0xff
	.zero		1


	//   ....[116]....
        /*0848*/ 	.word	0x0000b6b0
        /*084c*/ 	.word	0x00000000
        /*0850*/ 	.word	0x00000050
        /*0854*/ 	.short	0x010a
        /*0856*/ 	.byte	0xff
	.zero		1


	//   ....[117]....
        /*0858*/ 	.word	0x0000b710
        /*085c*/ 	.word	0x00000000
        /*0860*/ 	.word	0x00000058
        /*0864*/ 	.short	0x010a
        /*0866*/ 	.byte	0xff
	.zero		1


	//   ....[118]....
        /*0868*/ 	.word	0x0000b770
        /*086c*/ 	.word	0x00000000
        /*0870*/ 	.word	0x00000060
        /*0874*/ 	.short	0x010a
        /*0876*/ 	.byte	0xff
	.zero		1


	//   ....[119]....
        /*0878*/ 	.word	0x0000b7c0
        /*087c*/ 	.word	0x00000000
        /*0880*/ 	.word	0x00000080
        /*0884*/ 	.short	0x010a
        /*0886*/ 	.byte	0xff
	.zero		1


	//   ....[120]....
        /*0888*/ 	.word	0x0000b810
        /*088c*/ 	.word	0x00000003
        /*0890*/ 	.word	0x00000030
        /*0894*/ 	.short	0x010a
        /*0896*/ 	.byte	0xff
	.zero		1


	//   ....[121]....
        /*0898*/ 	.word	0x0000b860
        /*089c*/ 	.word	0x000000c1
        /*08a0*/ 	.word	0x000000a0
        /*08a4*/ 	.short	0x010a
        /*08a6*/ 	.byte	0xff
	.zero		1


	//   ....[122]....
        /*08a8*/ 	.word	0x0000b8b0
        /*08ac*/ 	.word	0x000000cc
        /*08b0*/ 	.word	0x00000030
        /*08b4*/ 	.short	0x010a
        /*08b6*/ 	.byte	0xff
	.zero		1


	//   ....[123]....
        /*08b8*/ 	.word	0x0000b900
        /*08bc*/ 	.word	0x00000000
        /*08c0*/ 	.word	0x00000030
        /*08c4*/ 	.short	0x010a
        /*08c6*/ 	.byte	0xff
	.zero		1


	//   ....[124]....
        /*08c8*/ 	.word	0x0000b950
        /*08cc*/ 	.word	0x00000000
        /*08d0*/ 	.word	0x00000030
        /*08d4*/ 	.short	0x010a
        /*08d6*/ 	.byte	0xff
	.zero		1


	//----- nvinfo : EIATTR_NUM_MBARRIERS
	.align		4
.L_48:
        /*08d8*/ 	.byte	0x03, 0x38
        /*08da*/ 	.short	0x001c


	//----- nvinfo : EIATTR_EXIT_INSTR_OFFSETS
	.align		4
        /*08dc*/ 	.byte	0x04, 0x1c
        /*08de*/ 	.short	(.L_50 - .L_49)


	//   ....[0]....
.L_49:
        /*08e0*/ 	.word	0x00002410


	//   ....[1]....
        /*08e4*/ 	.word	0x00002900


	//   ....[2]....
        /*08e8*/ 	.word	0x00002960


	//   ....[3]....
        /*08ec*/ 	.word	0x00003740


	//   ....[4]....
        /*08f0*/ 	.word	0x000047a0


	//   ....[5]....
        /*08f4*/ 	.word	0x000047e0


	//   ....[6]....
        /*08f8*/ 	.word	0x0000af10


	//----- nvinfo : EIATTR_MAX_THREADS
	.align		4
.L_50:
        /*08fc*/ 	.byte	0x04, 0x05
        /*08fe*/ 	.short	(.L_52 - .L_51)
.L_51:
        /*0900*/ 	.word	0x00000100
        /*0904*/ 	.word	0x00000001
        /*0908*/ 	.word	0x00000001


	//----- nvinfo : EIATTR_CRS_STACK_SIZE
	.align		4
.L_52:
        /*090c*/ 	.byte	0x04, 0x1e
        /*090e*/ 	.short	(.L_54 - .L_53)
.L_53:
        /*0910*/ 	.word	0x00000000


	//----- nvinfo : EIATTR_CBANK_PARAM_SIZE
	.align		4
.L_54:
        /*0914*/ 	.byte	0x03, 0x19
        /*0916*/ 	.short	0x0800


	//----- nvinfo : EIATTR_PARAM_CBANK
	.align		4
        /*0918*/ 	.byte	0x04, 0x0a
        /*091a*/ 	.short	(.L_56 - .L_55)
	.align		4
.L_55:
        /*091c*/ 	.word	index@(.nv.constant0._ZN7cutlass13device_kernelINS_4gemm6kernel13GemmUniversalIN4cute5tupleIJiiiiEEENS1_10collective13CollectiveMmaINS1_35MainloopSm100TmaUmmaWarpSpecializedILi3ELi2ELi2ENS5_IJNS4_1CILi1EEESB_SB_EEEEENS5_IJNSA_ILi128EEENSA_ILi256EEESE_EEENS_12float_e4m3_tENS5_IJlSB_lEEESH_SI_NS4_8TiledMMAINS4_8MMA_AtomIJNS4_10MMA_TraitsINS4_19SM100_MMA_F8F6F4_SSEJSH_SH_fSE_SF_NS4_17integral_constantINS4_4UMMA5MajorELSP_0EEESQ_NSN_INSO_7ScaleInELSR_0EEESS_EEEEEENS4_6LayoutISC_NS5_IJNSA_ILi0EEESW_SW_EEEEENS5_IJNS4_10UnderscoreESZ_SZ_EEEEENS4_13SM90_TMA_LOADENS4_14ComposedLayoutINS4_7SwizzleILi3ELi4ELi3EEENS4_18smem_ptr_flag_bitsILi8EEENSV_INS5_IJNSA_ILi8EEESE_EEENS5_IJSE_SB_EEEEEEEvNS4_8identityES12_S1C_vS1D_EENS_8epilogue10collective18CollectiveEpilogueINS1F_23Sm100TmaWarpSpecializedILi4ELi2ELi64ELb0ELb0EEEJSG_NS5_IJNSV_ISE_SB_EENSV_INSA_ILi64EEESB_EEEEESH_SI_SH_SI_NS1F_6fusion15FusionCallbacksIS1J_NS1O_17LinearCombinationISH_fSH_fLNS_15FloatRoundStyleE2EEESG_S1N_JEEENS4_5SM1004TMEM4LOAD26SM100_TMEM_LOAD_32dp32b64xES12_NS13_INS14_ILi2ELi4ELi3EEES17_NSV_INS5_IJS18_S1L_EEENS5_IJS1L_SB_EEEEEEENS4_39AutoVectorizingCopyWithAssumedAlignmentILi128EEENS4_14SM90_TMA_STOREES22_S24_S24_EEEvvEEEEvNT_6ParamsE)
        /*0920*/ 	.short	0x0380
        /*0922*/ 	.short	0x0800


	//----- nvinfo : EIATTR_SW_WAR
	.align		4
.L_56:
        /*0924*/ 	.byte	0x04, 0x36
        /*0926*/ 	.short	(.L_58 - .L_57)
.L_57:
        /*0928*/ 	.word	0x00000008
.L_58:


//--------------------- .nv.callgraph             --------------------------
	.section	.nv.callgraph,"",@"SHT_CUDA_CALLGRAPH"
	.align	4
	.sectionentsize	8
	.align		4
        /*0000*/ 	.word	0x00000000
	.align		4
        /*0004*/ 	.word	0xffffffff
	.align		4
        /*0008*/ 	.word	index@(_ZN7cutlass13device_kernelINS_4gemm6kernel13GemmUniversalIN4cute5tupleIJiiiiEEENS1_10collective13CollectiveMmaINS1_35MainloopSm100TmaUmmaWarpSpecializedILi3ELi2ELi2ENS5_IJNS4_1CILi1EEESB_SB_EEEEENS5_IJNSA_ILi128EEENSA_ILi256EEESE_EEENS_12float_e4m3_tENS5_IJlSB_lEEESH_SI_NS4_8TiledMMAINS4_8MMA_AtomIJNS4_10MMA_TraitsINS4_19SM100_MMA_F8F6F4_SSEJSH_SH_fSE_SF_NS4_17integral_constantINS4_4UMMA5MajorELSP_0EEESQ_NSN_INSO_7ScaleInELSR_0EEESS_EEEEEENS4_6LayoutISC_NS5_IJNSA_ILi0EEESW_SW_EEEEENS5_IJNS4_10UnderscoreESZ_SZ_EEEEENS4_13SM90_TMA_LOADENS4_14ComposedLayoutINS4_7SwizzleILi3ELi4ELi3EEENS4_18smem_ptr_flag_bitsILi8EEENSV_INS5_IJNSA_ILi8EEESE_EEENS5_IJSE_SB_EEEEEEEvNS4_8identityES12_S1C_vS1D_EENS_8epilogue10collective18CollectiveEpilogueINS1F_23Sm100TmaWarpSpecializedILi4ELi2ELi64ELb0ELb0EEEJSG_NS5_IJNSV_ISE_SB_EENSV_INSA_ILi64EEESB_EEEEESH_SI_SH_SI_NS1F_6fusion15FusionCallbacksIS1J_NS1O_17LinearCombinationISH_fSH_fLNS_15FloatRoundStyleE2EEESG_S1N_JEEENS4_5SM1004TMEM4LOAD26SM100_TMEM_LOAD_32dp32b64xES12_NS13_INS14_ILi2ELi4ELi3EEES17_NSV_INS5_IJS18_S1L_EEENS5_IJS1L_SB_EEEEEEENS4_39AutoVectorizingCopyWithAssumedAlignmentILi128EEENS4_14SM90_TMA_STOREES22_S24_S24_EEEvvEEEEvNT_6ParamsE)
	.align		4
        /*000c*/ 	.word	index@(__assertfail)
	.align		4
        /*0010*/ 	.word	0x00000000
	.align		4
        /*0014*/ 	.word	0xfffffffe
	.align		4
        /*0018*/ 	.word	0x00000000
	.align		4
        /*001c*/ 	.word	0xfffffffd
	.align		4
        /*0020*/ 	.word	0x00000000
	.align		4
        /*0024*/ 	.word	0xfffffffc


//--------------------- .nv.constant4             --------------------------
	.section	.nv.constant4,"a",@progbits
	.align	8
	.align		8
.nv.constant4:
        /*0000*/ 	.dword	__assertfail
	.align		8
        /*0008*/ 	.dword	__unnamed_1
	.align		8
        /*0010*/ 	.dword	__unnamed_2
	.align		8
        /*0018*/ 	.dword	__unnamed_3
	.align		8
        /*0020*/ 	.dword	_ZN39_INTERNAL_ff1f8d48_4_k_cu_33de30c3_77064cuda3std3__45__cpo5beginE
	.align		8
        /*0028*/ 	.dword	_ZN39_INTERNAL_ff1f8d48_4_k_cu_33de30c3_77064cuda3std3__45__cpo3endE
	.align		8
        /*0030*/ 	.dword	_ZN39_INTERNAL_ff1f8d48_4_k_cu_33de30c3_77064cuda3std3__45__cpo6cbeginE
	.align		8
        /*0038*/ 	.dword	_ZN39_INTERNAL_ff1f8d48_4_k_cu_33de30c3_77064cuda3std3__45__cpo4cendE
	.align		8
        /*0040*/ 	.dword	_ZN39_INTERNAL_ff1f8d48_4_k_cu_33de30c3_77064cuda3std3__441_GLOBAL__N__ff1f8d48_4_k_cu_33de30c3_77066ignoreE
	.align		8
        /*0048*/ 	.dword	_ZN39_INTERNAL_ff1f8d48_4_k_cu_33de30c3_77064cuda3std3__419piecewise_constructE
	.align		8
        /*0050*/ 	.dword	_ZN39_INTERNAL_ff1f8d48_4_k_cu_33de30c3_77064cuda3std3__48in_placeE
	.align		8
        /*0058*/ 	.dword	_ZN39_INTERNAL_ff1f8d48_4_k_cu_33de30c3_77064cuda3std6ranges3__45__cpo4swapE
	.align		8
        /*0060*/ 	.dword	_ZN39_INTERNAL_ff1f8d48_4_k_cu_33de30c3_77064cuda3std6ranges3__45__cpo9iter_moveE
	.align		8
        /*0068*/ 	.dword	_ZN39_INTERNAL_ff1f8d48_4_k_cu_33de30c3_77064cute7productE
	.align		8
        /*0070*/ 	.dword	_ZN39_INTERNAL_ff1f8d48_4_k_cu_33de30c3_77064cute1_E
	.align		8
        /*0078*/ 	.dword	$str$25
	.align		8
        /*0080*/ 	.dword	$str$26
	.align		8
        /*0088*/ 	.dword	$str$27
	.align		8
        /*0090*/ 	.dword	$str$28


//--------------------- .text._ZN7cutlass13device_kernelINS_4gemm6kernel13GemmUniversalIN4cute5tupleIJiiiiEEENS1_10collective13CollectiveMmaINS1_35MainloopSm100TmaUmmaWarpSpecializedILi3ELi2ELi2ENS5_IJNS4_1CILi1EEESB_SB_EEEEENS5_IJNSA_ILi128EEENSA_ILi256EEESE_EEENS_12float_e4m3_tENS5_IJlSB_lEEESH_SI_NS4_8TiledMMAINS4_8MMA_AtomIJNS4_10MMA_TraitsINS4_19SM100_MMA_F8F6F4_SSEJSH_SH_fSE_SF_NS4_17integral_constantINS4_4UMMA5MajorELSP_0EEESQ_NSN_INSO_7ScaleInELSR_0EEESS_EEEEEENS4_6LayoutISC_NS5_IJNSA_ILi0EEESW_SW_EEEEENS5_IJNS4_10UnderscoreESZ_SZ_EEEEENS4_13SM90_TMA_LOADENS4_14ComposedLayoutINS4_7SwizzleILi3ELi4ELi3EEENS4_18smem_ptr_flag_bitsILi8EEENSV_INS5_IJNSA_ILi8EEESE_EEENS5_IJSE_SB_EEEEEEEvNS4_8identityES12_S1C_vS1D_EENS_8epilogue10collective18CollectiveEpilogueINS1F_23Sm100TmaWarpSpecializedILi4ELi2ELi64ELb0ELb0EEEJSG_NS5_IJNSV_ISE_SB_EENSV_INSA_ILi64EEESB_EEEEESH_SI_SH_SI_NS1F_6fusion15FusionCallbacksIS1J_NS1O_17LinearCombinationISH_fSH_fLNS_15FloatRoundStyleE2EEESG_S1N_JEEENS4_5SM1004TMEM4LOAD26SM100_TMEM_LOAD_32dp32b64xES12_NS13_INS14_ILi2ELi4ELi3EEES17_NSV_INS5_IJS18_S1L_EEENS5_IJS1L_SB_EEEEEEENS4_39AutoVectorizingCopyWithAssumedAlignmentILi128EEENS4_14SM90_TMA_STOREES22_S24_S24_EEEvvEEEEvNT_6ParamsE --------------------------
	.section	.text._ZN7cutlass13device_kernelINS_4gemm6kernel13GemmUniversalIN4cute5tupleIJiiiiEEENS1_10collective13CollectiveMmaINS1_35MainloopSm100TmaUmmaWarpSpecializedILi3ELi2ELi2ENS5_IJNS4_1CILi1EEESB_SB_EEEEENS5_IJNSA_ILi128EEENSA_ILi256EEESE_EEENS_12float_e4m3_tENS5_IJlSB_lEEESH_SI_NS4_8TiledMMAINS4_8MMA_AtomIJNS4_10MMA_TraitsINS4_19SM100_MMA_F8F6F4_SSEJSH_SH_fSE_SF_NS4_17integral_constantINS4_4UMMA5MajorELSP_0EEESQ_NSN_INSO_7ScaleInELSR_0EEESS_EEEEEENS4_6LayoutISC_NS5_IJNSA_ILi0EEESW_SW_EEEEENS5_IJNS4_10UnderscoreESZ_SZ_EEEEENS4_13SM90_TMA_LOADENS4_14ComposedLayoutINS4_7SwizzleILi3ELi4ELi3EEENS4_18smem_ptr_flag_bitsILi8EEENSV_INS5_IJNSA_ILi8EEESE_EEENS5_IJSE_SB_EEEEEEEvNS4_8identityES12_S1C_vS1D_EENS_8epilogue10collective18CollectiveEpilogueINS1F_23Sm100TmaWarpSpecializedILi4ELi2ELi64ELb0ELb0EEEJSG_NS5_IJNSV_ISE_SB_EENSV_INSA_ILi64EEESB_EEEEESH_SI_SH_SI_NS1F_6fusion15FusionCallbacksIS1J_NS1O_17LinearCombinationISH_fSH_fLNS_15FloatRoundStyleE2EEESG_S1N_JEEENS4_5SM1004TMEM4LOAD26SM100_TMEM_LOAD_32dp32b64xES12_NS13_INS14_ILi2ELi4ELi3EEES17_NSV_INS5_IJS18_S1L_EEENS5_IJS1L_SB_EEEEEEENS4_39AutoVectorizingCopyWithAssumedAlignmentILi128EEENS4_14SM90_TMA_STOREES22_S24_S24_EEEvvEEEEvNT_6ParamsE,"ax",@progbits
	.align	128
.text._ZN7cutlass13device_kernelINS_4gemm6kernel13GemmUniversalIN4cute5tupleIJiiiiEEENS1_10collective13CollectiveMmaINS1_35MainloopSm100TmaUmmaWarpSpecializedILi3ELi2ELi2ENS5_IJNS4_1CILi1EEESB_SB_EEEEENS5_IJNSA_ILi128EEENSA_ILi256EEESE_EEENS_12float_e4m3_tENS5_IJlSB_lEEESH_SI_NS4_8TiledMMAINS4_8MMA_AtomIJNS4_10MMA_TraitsINS4_19SM100_MMA_F8F6F4_SSEJSH_SH_fSE_SF_NS4_17integral_constantINS4_4UMMA5MajorELSP_0EEESQ_NSN_INSO_7ScaleInELSR_0EEESS_EEEEEENS4_6LayoutISC_NS5_IJNSA_ILi0EEESW_SW_EEEEENS5_IJNS4_10UnderscoreESZ_SZ_EEEEENS4_13SM90_TMA_LOADENS4_14ComposedLayoutINS4_7SwizzleILi3ELi4ELi3EEENS4_18smem_ptr_flag_bitsILi8EEENSV_INS5_IJNSA_ILi8EEESE_EEENS5_IJSE_SB_EEEEEEEvNS4_8identityES12_S1C_vS1D_EENS_8epilogue10collective18CollectiveEpilogueINS1F_23Sm100TmaWarpSpecializedILi4ELi2ELi64ELb0ELb0EEEJSG_NS5_IJNSV_ISE_SB_EENSV_INSA_ILi64EEESB_EEEEESH_SI_SH_SI_NS1F_6fusion15FusionCallbacksIS1J_NS1O_17LinearCombinationISH_fSH_fLNS_15FloatRoundStyleE2EEESG_S1N_JEEENS4_5SM1004TMEM4LOAD26SM100_TMEM_LOAD_32dp32b64xES12_NS13_INS14_ILi2ELi4ELi3EEES17_NSV_INS5_IJS18_S1L_EEENS5_IJS1L_SB_EEEEEEENS4_39AutoVectorizingCopyWithAssumedAlignmentILi128EEENS4_14SM90_TMA_STOREES22_S24_S24_EEEvvEEEEvNT_6ParamsE:
        .type           _ZN7cutlass13device_kernelINS_4gemm6kernel13GemmUniversalIN4cute5tupleIJiiiiEEENS1_10collective13CollectiveMmaINS1_35MainloopSm100TmaUmmaWarpSpecializedILi3ELi2ELi2ENS5_IJNS4_1CILi1EEESB_SB_EEEEENS5_IJNSA_ILi128EEENSA_ILi256EEESE_EEENS_12float_e4m3_tENS5_IJlSB_lEEESH_SI_NS4_8TiledMMAINS4_8MMA_AtomIJNS4_10MMA_TraitsINS4_19SM100_MMA_F8F6F4_SSEJSH_SH_fSE_SF_NS4_17integral_constantINS4_4UMMA5MajorELSP_0EEESQ_NSN_INSO_7ScaleInELSR_0EEESS_EEEEEENS4_6LayoutISC_NS5_IJNSA_ILi0EEESW_SW_EEEEENS5_IJNS4_10UnderscoreESZ_SZ_EEEEENS4_13SM90_TMA_LOADENS4_14ComposedLayoutINS4_7SwizzleILi3ELi4ELi3EEENS4_18smem_ptr_flag_bitsILi8EEENSV_INS5_IJNSA_ILi8EEESE_EEENS5_IJSE_SB_EEEEEEEvNS4_8identityES12_S1C_vS1D_EENS_8epilogue10collective18CollectiveEpilogueINS1F_23Sm100TmaWarpSpecializedILi4ELi2ELi64ELb0ELb0EEEJSG_NS5_IJNSV_ISE_SB_EENSV_INSA_ILi64EEESB_EEEEESH_SI_SH_SI_NS1F_6fusion15FusionCallbacksIS1J_NS1O_17LinearCombinationISH_fSH_fLNS_15FloatRoundStyleE2EEESG_S1N_JEEENS4_5SM1004TMEM4LOAD26SM100_TMEM_LOAD_32dp32b64xES12_NS13_INS14_ILi2ELi4ELi3EEES17_NSV_INS5_IJS18_S1L_EEENS5_IJS1L_SB_EEEEEEENS4_39AutoVectorizingCopyWithAssumedAlignmentILi128EEENS4_14SM90_TMA_STOREES22_S24_S24_EEEvvEEEEvNT_6ParamsE,@function
        .size           _ZN7cutlass13device_kernelINS_4gemm6kernel13GemmUniversalIN4cute5tupleIJiiiiEEENS1_10collective13CollectiveMmaINS1_35MainloopSm100TmaUmmaWarpSpecializedILi3ELi2ELi2ENS5_IJNS4_1CILi1EEESB_SB_EEEEENS5_IJNSA_ILi128EEENSA_ILi256EEESE_EEENS_12float_e4m3_tENS5_IJlSB_lEEESH_SI_NS4_8TiledMMAINS4_8MMA_AtomIJNS4_10MMA_TraitsINS4_19SM100_MMA_F8F6F4_SSEJSH_SH_fSE_SF_NS4_17integral_constantINS4_4UMMA5MajorELSP_0EEESQ_NSN_INSO_7ScaleInELSR_0EEESS_EEEEEENS4_6LayoutISC_NS5_IJNSA_ILi0EEESW_SW_EEEEENS5_IJNS4_10UnderscoreESZ_SZ_EEEEENS4_13SM90_TMA_LOADENS4_14ComposedLayoutINS4_7SwizzleILi3ELi4ELi3EEENS4_18smem_ptr_flag_bitsILi8EEENSV_INS5_IJNSA_ILi8EEESE_EEENS5_IJSE_SB_EEEEEEEvNS4_8identityES12_S1C_vS1D_EENS_8epilogue10collective18CollectiveEpilogueINS1F_23Sm100TmaWarpSpecializedILi4ELi2ELi64ELb0ELb0EEEJSG_NS5_IJNSV_ISE_SB_EENSV_INSA_ILi64EEESB_EEEEESH_SI_SH_SI_NS1F_6fusion15FusionCallbacksIS1J_NS1O_17LinearCombinationISH_fSH_fLNS_15FloatRoundStyleE2EEESG_S1N_JEEENS4_5SM1004TMEM4LOAD26SM100_TMEM_LOAD_32dp32b64xES12_NS13_INS14_ILi2ELi4ELi3EEES17_NSV_INS5_IJS18_S1L_EEENS5_IJS1L_SB_EEEEEEENS4_39AutoVectorizingCopyWithAssumedAlignmentILi128EEENS4_14SM90_TMA_STOREES22_S24_S24_EEEvvEEEEvNT_6ParamsE,(.L_x_164 - _ZN7cutlass13device_kernelINS_4gemm6kernel13GemmUniversalIN4cute5tupleIJiiiiEEENS1_10collective13CollectiveMmaINS1_35MainloopSm100TmaUmmaWarpSpecializedILi3ELi2ELi2ENS5_IJNS4_1CILi1EEESB_SB_EEEEENS5_IJNSA_ILi128EEENSA_ILi256EEESE_EEENS_12float_e4m3_tENS5_IJlSB_lEEESH_SI_NS4_8TiledMMAINS4_8MMA_AtomIJNS4_10MMA_TraitsINS4_19SM100_MMA_F8F6F4_SSEJSH_SH_fSE_SF_NS4_17integral_constantINS4_4UMMA5MajorELSP_0EEESQ_NSN_INSO_7ScaleInELSR_0EEESS_EEEEEENS4_6LayoutISC_NS5_IJNSA_ILi0EEESW_SW_EEEEENS5_IJNS4_10UnderscoreESZ_SZ_EEEEENS4_13SM90_TMA_LOADENS4_14ComposedLayoutINS4_7SwizzleILi3ELi4ELi3EEENS4_18smem_ptr_flag_bitsILi8EEENSV_INS5_IJNSA_ILi8EEESE_EEENS5_IJSE_SB_EEEEEEEvNS4_8identityES12_S1C_vS1D_EENS_8epilogue10collective18CollectiveEpilogueINS1F_23Sm100TmaWarpSpecializedILi4ELi2ELi64ELb0ELb0EEEJSG_NS5_IJNSV_ISE_SB_EENSV_INSA_ILi64EEESB_EEEEESH_SI_SH_SI_NS1F_6fusion15FusionCallbacksIS1J_NS1O_17LinearCombinationISH_fSH_fLNS_15FloatRoundStyleE2EEESG_S1N_JEEENS4_5SM1004TMEM4LOAD26SM100_TMEM_LOAD_32dp32b64xES12_NS13_INS14_ILi2ELi4ELi3EEES17_NSV_INS5_IJS18_S1L_EEENS5_IJS1L_SB_EEEEEEENS4_39AutoVectorizingCopyWithAssumedAlignmentILi128EEENS4_14SM90_TMA_STOREES22_S24_S24_EEEvvEEEEvNT_6ParamsE)
        .other          _ZN7cutlass13device_kernelINS_4gemm6kernel13GemmUniversalIN4cute5tupleIJiiiiEEENS1_10collective13CollectiveMmaINS1_35MainloopSm100TmaUmmaWarpSpecializedILi3ELi2ELi2ENS5_IJNS4_1CILi1EEESB_SB_EEEEENS5_IJNSA_ILi128EEENSA_ILi256EEESE_EEENS_12float_e4m3_tENS5_IJlSB_lEEESH_SI_NS4_8TiledMMAINS4_8MMA_AtomIJNS4_10MMA_TraitsINS4_19SM100_MMA_F8F6F4_SSEJSH_SH_fSE_SF_NS4_17integral_constantINS4_4UMMA5MajorELSP_0EEESQ_NSN_INSO_7ScaleInELSR_0EEESS_EEEEEENS4_6LayoutISC_NS5_IJNSA_ILi0EEESW_SW_EEEEENS5_IJNS4_10UnderscoreESZ_SZ_EEEEENS4_13SM90_TMA_LOADENS4_14ComposedLayoutINS4_7SwizzleILi3ELi4ELi3EEENS4_18smem_ptr_flag_bitsILi8EEENSV_INS5_IJNSA_ILi8EEESE_EEENS5_IJSE_SB_EEEEEEEvNS4_8identityES12_S1C_vS1D_EENS_8epilogue10collective18CollectiveEpilogueINS1F_23Sm100TmaWarpSpecializedILi4ELi2ELi64ELb0ELb0EEEJSG_NS5_IJNSV_ISE_SB_EENSV_INSA_ILi64EEESB_EEEEESH_SI_SH_SI_NS1F_6fusion15FusionCallbacksIS1J_NS1O_17LinearCombinationISH_fSH_fLNS_15FloatRoundStyleE2EEESG_S1N_JEEENS4_5SM1004TMEM4LOAD26SM100_TMEM_LOAD_32dp32b64xES12_NS13_INS14_ILi2ELi4ELi3EEES17_NSV_INS5_IJS18_S1L_EEENS5_IJS1L_SB_EEEEEEENS4_39AutoVectorizingCopyWithAssumedAlignmentILi128EEENS4_14SM90_TMA_STOREES22_S24_S24_EEEvvEEEEvNT_6ParamsE,@"STO_CUDA_ENTRY STV_DEFAULT"
_ZN7cutlass13device_kernelINS_4gemm6kernel13GemmUniversalIN4cute5tupleIJiiiiEEENS1_10collective13CollectiveMmaINS1_35MainloopSm100TmaUmmaWarpSpecializedILi3ELi2ELi2ENS5_IJNS4_1CILi1EEESB_SB_EEEEENS5_IJNSA_ILi128EEENSA_ILi256EEESE_EEENS_12float_e4m3_tENS5_IJlSB_lEEESH_SI_NS4_8TiledMMAINS4_8MMA_AtomIJNS4_10MMA_TraitsINS4_19SM100_MMA_F8F6F4_SSEJSH_SH_fSE_SF_NS4_17integral_constantINS4_4UMMA5MajorELSP_0EEESQ_NSN_INSO_7ScaleInELSR_0EEESS_EEEEEENS4_6LayoutISC_NS5_IJNSA_ILi0EEESW_SW_EEEEENS5_IJNS4_10UnderscoreESZ_SZ_EEEEENS4_13SM90_TMA_LOADENS4_14ComposedLayoutINS4_7SwizzleILi3ELi4ELi3EEENS4_18smem_ptr_flag_bitsILi8EEENSV_INS5_IJNSA_ILi8EEESE_EEENS5_IJSE_SB_EEEEEEEvNS4_8identityES12_S1C_vS1D_EENS_8epilogue10collective18CollectiveEpilogueINS1F_23Sm100TmaWarpSpecializedILi4ELi2ELi64ELb0ELb0EEEJSG_NS5_IJNSV_ISE_SB_EENSV_INSA_ILi64EEESB_EEEEESH_SI_SH_SI_NS1F_6fusion15FusionCallbacksIS1J_NS1O_17LinearCombinationISH_fSH_fLNS_15FloatRoundStyleE2EEESG_S1N_JEEENS4_5SM1004TMEM4LOAD26SM100_TMEM_LOAD_32dp32b64xES12_NS13_INS14_ILi2ELi4ELi3EEES17_NSV_INS5_IJS18_S1L_EEENS5_IJS1L_SB_EEEEEEENS4_39AutoVectorizingCopyWithAssumedAlignmentILi128EEENS4_14SM90_TMA_STOREES22_S24_S24_EEEvvEEEEvNT_6ParamsE:
[----:B------:R-:W1:Y:S01]  /*0000*/  LDC R1, c[0x0][0x37c] ;  /* 0x0000df00ff017b82 */ /* 0x000e620000000800 */
[----:B------:R-:W2:Y:S01]  /*0010*/  S2R R185, SR_TID.X ;  /* 0x0000000000b97919 */ /* 0x000ea20000002100 */
[----:B------:R-:W3:Y:S01]  /*0020*/  LDCU.64 UR4, c[0x0][0x890] ;  /* 0x00011200ff0477ac */ /* 0x000ee20008000a00 */
[----:B------:R-:W-:Y:S02]  /*0030*/  PRMT R171, RZ, 0x7610, R171 ;  /* 0x00007610ffab7816 */ /* 0x000fe400000000ab */
[----:B------:R-:W-:Y:S01]  /*0040*/  ELECT P5, URZ, PT ;  /* 0x0000000000ff782f */ /* 0x000fe200038a0000 */
[----:B------:R-:W4:Y:S01]  /*0050*/  LDCU.64 UR46, c[0x0][0x358] ;  /* 0x00006b00ff2e77ac */ /* 0x000f220008000a00 */
[----:B---3--:R-:W-:-:S04]  /*0060*/  UISETP.NE.U32.AND UP0, UPT, UR4, URZ, UPT ;  /* 0x000000ff0400728c */ /* 0x008fc8000bf05070 */
[----:B------:R-:W-:Y:S01]  /*0070*/  UISETP.NE.AND.EX UP0, UPT, UR5, URZ, UPT, UP0 ;  /* 0x000000ff0500728c */ /* 0x000fe2000bf05300 */
[----:B--2---:R-:W-:-:S05]  /*0080*/  SHF.R.U32.HI R173, RZ, 0x5, R185 ;  /* 0x00000005ffad7819 */ /* 0x004fca00000116b9 */
[----:B------:R-:W2:Y:S02]  /*0090*/  SHFL.IDX PT, R0, R173, RZ, 0x1f ;  /* 0x00001fffad007589 */ /* 0x000ea400000e0000 */
[----:B--2---:R-:W-:Y:S01]  /*00a0*/  R2UR UR8, R0 ;  /* 0x00000000000872ca */ /* 0x004fe200000e0000 */
[----:B-1--4-:R-:W-:-:S14]  /*00b0*/  BRA.U UP0, `(.L_x_0) ;  /* 0x00000001002c7547 */ /* 0x012fdc000b800000 */
[----:B------:R-:W1:Y:S02]  /*00c0*/  LDCU.64 UR6, c[0x0][0x888] ;  /* 0x00011100ff0677ac */ /* 0x000e640008000a00 */
[----:B-1----:R-:W-:-:S04]  /*00d0*/  UISETP.NE.U32.AND UP0, UPT, UR6, URZ, UPT ;  /* 0x000000ff0600728c */ /* 0x002fc8000bf05070 */
[----:B------:R-:W-:-:S09]  /*00e0*/  UISETP.NE.AND.EX UP0, UPT, UR7, URZ, UPT, UP0 ;  /* 0x000000ff0700728c */ /* 0x000fd2000bf05300 */
[----:B------:R-:W-:Y:S05]  /*00f0*/  BRA.U !UP0, `(.L_x_1) ;  /* 0x0000000108107547 */ /* 0x000fea000b800000 */
[----:B------:R-:W1:Y:S02]  /*0100*/  LDC.64 R2, c[0x0][0x888] ;  /* 0x00022200ff027b82 */ /* 0x000e640000000a00 */
[----:B-1----:R1:W5:Y:S01]  /*0110*/  LDG.E R81, desc[UR46][R2.64] ;  /* 0x0000002e02517981 */ /* 0x002362000c1e1900 */
[----:B------:R-:W-:Y:S01]  /*0120*/  HFMA2 R171, -RZ, RZ, 0, 5.9604644775390625e-08 ;  /* 0x00000001ffab7431 */ /* 0x000fe200000001ff */
[----:B------:R-:W-:Y:S05]  /*0130*/  BRA `(.L_x_0) ;  /* 0x00000000000c7947 */ /* 0x000fea0003800000 */
.L_x_1:
[----:B------:R-:W1:Y:S01]  /*0140*/  LDCU UR6, c[0x0][0x880] ;  /* 0x00011000ff0677ac */ /* 0x000e620008000800 */
[----:B------:R-:W-:Y:S01]  /*0150*/  HFMA2 R171, -RZ, RZ, 0, 5.9604644775390625e-08 ;  /* 0x00000001ffab7431 */ /* 0x000fe200000001ff */
[----:B-1----:R-:W-:-:S07]  /*0160*/  MOV R81, UR6 ;  /* 0x0000000600517c02 */ /* 0x002fce0008000f00 */
.L_x_0:
[----:B------:R-:W2:Y:S02]  /*0170*/  LDCU.64 UR6, c[0x0][0x8b0] ;  /* 0x00011600ff0677ac */ /* 0x000ea40008000a00 */
[----:B--2---:R-:W-:-:S04]  /*0180*/  UISETP.NE.U32.AND UP0, UPT, UR6, URZ, UPT ;  /* 0x000000ff0600728c */ /* 0x004fc8000bf05070 */
[----:B------:R-:W-:-:S09]  /*0190*/  UISETP.NE.AND.EX UP0, UPT, UR7, URZ, UPT, UP0 ;  /* 0x000000ff0700728c */ /* 0x000fd2000bf05300 */
[----:B------:R-:W-:Y:S05]  /*01a0*/  BRA.U UP0, `(.L_x_2) ;  /* 0x0000000100247547 */ /* 0x000fea000b800000 */
[----:B------:R-:W2:Y:S02]  /*01b0*/  LDCU.64 UR6, c[0x0][0x8a8] ;  /* 0x00011500ff0677ac */ /* 0x000ea40008000a00 */
[----:B--2---:R-:W-:-:S04]  /*01c0*/  UISETP.NE.U32.AND UP0, UPT, UR6, URZ, UPT ;  /* 0x000000ff0600728c */ /* 0x004fc8000bf05070 */
[----:B------:R-:W-:-:S09]  /*01d0*/  UISETP.NE.AND.EX UP0, UPT, UR7, URZ, UPT, UP0 ;  /* 0x000000ff0700728c */ /* 0x000fd2000bf05300 */
[----:B------:R-:W-:Y:S05]  /*01e0*/  BRA.U !UP0, `(.L_x_3) ;  /* 0x00000001080c7547 */ /* 0x000fea000b800000 */
[----:B------:R-:W2:Y:S02]  /*01f0*/  LDC.64 R78, c[0x0][0x8a8] ;  /* 0x00022a00ff4e7b82 */ /* 0x000ea40000000a00 */
[----:B--2---:R2:W5:Y:S01]  /*0200*/  LDG.E R78, desc[UR46][R78.64] ;  /* 0x0000002e4e4e7981 */ /* 0x004562000c1e1900 */
[----:B------:R-:W-:Y:S05]  /*0210*/  BRA `(.L_x_2) ;  /* 0x0000000000087947 */ /* 0x000fea0003800000 */
.L_x_3:
[----:B------:R-:W2:Y:S02]  /*0220*/  LDCU UR6, c[0x0][0x8a0] ;  /* 0x00011400ff0677ac */ /* 0x000ea40008000800 */
[----:B--2---:R-:W-:Y:S02]  /*0230*/  MOV R78, UR6 ;  /* 0x00000006004e7c02 */ /* 0x004fe40008000f00 */
.L_x_2:
[----:B------:R-:W-:Y:S01]  /*0240*/  IMAD.U32 R0, RZ, RZ, UR8 ;  /* 0x00000008ff007e24 */ /* 0x000fe2000f8e00ff */
[----:B------:R-:W-:Y:S04]  /*0250*/  BSSY.RECONVERGENT B0, `(.L_x_4) ;  /* 0x000000c000007945 */ /* 0x000fe80003800200 */
[C---:B------:R-:W-:Y:S02]  /*0260*/  ISETP.NE.OR P1, PT, R0.reuse, 0x1, !P5 ;  /* 0x000000010000780c */ /* 0x040fe40006f25670 */
[----:B------:R-:W-:-:S11]  /*0270*/  ISETP.NE.OR P0, PT, R0, 0x3, !P5 ;  /* 0x000000030000780c */ /* 0x000fd60006f05670 */
[----:B------:R-:W-:Y:S05]  /*0280*/  @P1 BRA `(.L_x_5) ;  /* 0x0000000000201947 */ /* 0x000fea0003800000 */
[----:B------:R-:W3:Y:S02]  /*0290*/  LDCU.64 UR6, c[0x0][0x348] ;  /* 0x00006900ff0677ac */ /* 0x000ee40008000a00 */
[----:B---3--:R-:W-:Y:S02]  /*02a0*/  UIADD3 UR10, UP1, UPT, UR6, 0x80, URZ ;  /* 0x00000080060a7890 */ /* 0x008fe4000ff3e0ff */
[----:B------:R-:W-:Y:S02]  /*02b0*/  UIADD3 UR6, UP0, UPT, UR6, 0x180, URZ ;  /* 0x0000018006067890 */ /* 0x000fe4000ff1e0ff */
[----:B------:R-:W-:Y:S02]  /*02c0*/  UIADD3.X UR11, UPT, UPT, URZ, UR7, URZ, UP1, !UPT ;  /* 0x00000007ff0b7290 */ /* 0x000fe40008ffe4ff */
[----:B------:R-:W-:-:S07]  /*02d0*/  UIADD3.X UR7, UPT, UPT, URZ, UR7, URZ, UP0, !UPT ;  /* 0x00000007ff077290 */ /* 0x000fce00087fe4ff */
[----:B------:R3:W-:Y:S02]  /*02e0*/  UTMACCTL.PF [UR10] ;  /* 0x000000000a0079b9 */ /* 0x0007e40008040000 */
[----:B------:R3:W-:Y:S02]  /*02f0*/  UTMACCTL.PF [UR6] ;  /* 0x00000000060079b9 */ /* 0x0007e40008040000 */
[----:B---3--:R-:W-:Y:S01]  /*0300*/  NOP ;  /* 0x0000000000007918 */ /* 0x008fe20000000000 */
.L_x_5:
[----:B------:R-:W-:Y:S05]  /*0310*/  BSYNC.RECONVERGENT B0 ;  /* 0x0000000000007941 */ /* 0x000fea0003800200 */
.L_x_4:
[----:B------:R-:W-:Y:S04]  /*0320*/  BSSY.RECONVERGENT B0, `(.L_x_6) ;  /* 0x000000a000007945 */ /* 0x000fe80003800200 */
        /* <DEDUP_REMOVED lines=9> */
.L_x_7:
[----:B------:R-:W-:Y:S05]  /*03c0*/  BSYNC.RECONVERGENT B0 ;  /* 0x0000000000007941 */ /* 0x000fea0003800200 */
.L_x_6:
[----:B------:R-:W3:Y:S01]  /*03d0*/  LDCU.64 UR6, c[0x0][0x888] ;  /* 0x00011100ff0677ac */ /* 0x000ee20008000a00 */
[----:B------:R-:W-:Y:S02]  /*03e0*/  UISETP.EQ.U32.AND UP1, UPT, UR4, URZ, UPT ;  /* 0x000000ff0400728c */ /* 0x000fe4000bf22070 */
[----:B------:R-:W-:Y:S02]  /*03f0*/  UPLOP3.LUT UP2, UPT, UPT, UPT, UPT, 0x80, 0x8 ;  /* 0x000000000008789c */ /* 0x000fe40003f4f070 */
[----:B---3--:R-:W-:-:S04]  /*0400*/  UISETP.NE.U32.AND UP0, UPT, UR6, URZ, UPT ;  /* 0x000000ff0600728c */ /* 0x008fc8000bf05070 */
[----:B------:R-:W-:-:S04]  /*0410*/  UISETP.NE.AND.EX UP0, UPT, UR7, URZ, UPT, UP0 ;  /* 0x000000ff0700728c */ /* 0x000fc8000bf05300 */
[----:B------:R-:W-:-:S04]  /*0420*/  UISETP.EQ.OR.EX UP3, UPT, UR5, URZ, !UP0, UP1 ;  /* 0x000000ff0500728c */ /* 0x000fc8000c762710 */
[----:B------:R-:W-:-:S05]  /*0430*/  UP2UR UR50, UPR, URZ, 0x8 ;  /* 0x00000008ff327883 */ /* 0x000fca0008000000 */
[----:B------:R-:W-:Y:S07]  /*0440*/  BRA.U !UP3, `(.L_x_8) ;  /* 0x000000010b207547 */ /* 0x000fee000b800000 */
[----:B------:R-:W-:Y:S01]  /*0450*/  UISETP.NE.U32.AND UP2, UPT, UR4, URZ, UPT ;  /* 0x000000ff0400728c */ /* 0x000fe2000bf45070 */
[----:B-----5:R-:W-:Y:S01]  /*0460*/  FSETP.NEU.AND P0, PT, R81, RZ, PT ;  /* 0x000000ff5100720b */ /* 0x020fe20003f0d000 */
[----:B------:R-:W-:Y:S02]  /*0470*/  USEL UR4, URZ, 0xffffffff, UP0 ;  /* 0xffffffffff047887 */ /* 0x000fe40008000000 */
[----:B------:R-:W-:-:S10]  /*0480*/  UISETP.NE.AND.EX UP2, UPT, UR5, URZ, UPT, UP2 ;  /* 0x000000ff0500728c */ /* 0x000fd4000bf45320 */
[----:B------:R-:W-:Y:S01]  /*0490*/  VOTEU.ANY UP1, P0 ;  /* 0x0000000000ff7886 */ /* 0x000fe20000020100 */
[----:B------:R-:W-:-:S04]  /*04a0*/  @!UP2 USEL UR4, URZ, 0xffffffff, UP1 ;  /* 0xffffffffff04a887 */ /* 0x000fc80008800000 */
[----:B------:R-:W-:-:S04]  /*04b0*/  ULOP3.LUT UR4, UR4, 0x1, URZ, 0xc0, !UPT ;  /* 0x0000000104047892 */ /* 0x000fc8000f8ec0ff */
[----:B------:R-:W-:-:S11]  /*04c0*/  UISETP.NE.U32.AND UP2, UPT, UR4, 0x1, UPT ;  /* 0x000000010400788c */ /* 0x000fd6000bf45070 */
.L_x_8:
[----:B-1----:R-:W1:Y:S01]  /*04d0*/  SHFL.IDX PT, R2, R173, RZ, 0x1f ;  /* 0x00001fffad027589 */ /* 0x002e6200000e0000 */
[----:B------:R-:W-:-:S04]  /*04e0*/  UISETP.NE.AND UP1, UPT, UR8, 0x2, UPT ;  /* 0x000000020800788c */ /* 0x000fc8000bf25270 */
[----:B------:R-:W-:Y:S01]  /*04f0*/  USEL UR6, URZ, 0x1, UP1 ;  /* 0x00000001ff067887 */ /* 0x000fe20008800000 */
[----:B-1----:R-:W-:-:S13]  /*0500*/  ISETP.NE.AND P0, PT, R2, RZ, PT ;  /* 0x000000ff0200720c */ /* 0x002fda0003f05270 */
[----:B------:R-:W-:Y:S05]  /*0510*/  @P0 BRA `(.L_x_9) ;  /* 0x0000000000400947 */ /* 0x000fea0003800000 */
[----:B------:R-:W1:Y:S01]  /*0520*/  S2UR UR5, SR_CgaCtaId ;  /* 0x00000000000579c3 */ /* 0x000e620000008800 */
[----:B------:R-:W-:Y:S01]  /*0530*/  UMOV UR7, 0x400 ;  /* 0x0000040000077882 */ /* 0x000fe20000000000 */
[----:B------:R-:W-:Y:S01]  /*0540*/  UMOV UR4, 0x1 ;  /* 0x0000000100047882 */ /* 0x000fe20000000000 */
[----:B------:R-:W-:Y:S01]  /*0550*/  ELECT P0, URZ, PT ;  /* 0x0000000000ff782f */ /* 0x000fe20003800000 */
[----:B------:R-:W-:-:S04]  /*0560*/  UIADD3 UR10, UPT, UPT, -UR4, 0x100000, URZ ;  /* 0x00100000040a7890 */ /* 0x000fc8000fffe1ff */
[----:B------:R-:W-:Y:S02]  /*0570*/  USHF.L.U32 UR11, UR10, 0xb, URZ ;  /* 0x0000000b0a0b7899 */ /* 0x000fe400080006ff */
[----:B------:R-:W-:Y:S02]  /*0580*/  USHF.L.U32 UR10, UR10, 0x1, URZ ;  /* 0x000000010a0a7899 */ /* 0x000fe400080006ff */
[----:B-1----:R-:W-:Y:S01]  /*0590*/  ULEA UR5, UR5, UR7, 0x18 ;  /* 0x0000000705057291 */ /* 0x002fe2000f8ec0ff */
[----:B------:R-:W1:Y:S11]  /*05a0*/  FENCE.VIEW.ASYNC.S ;  /* 0x00000000000073c6 */ /* 0x000e760000000000 */
[----:B-1----:R1:W3:Y:S01]  /*05b0*/  SYNCS.EXCH.64 URZ, [UR5], UR10 ;  /* 0x0000000a05ff75b2 */ /* 0x0022e20008000100 */
[----:B------:R1:W4:Y:S01]  /*05c0*/  SYNCS.EXCH.64 URZ, [UR5+0x18], UR10 ;  /* 0x0000180a05ff75b2 */ /* 0x0003220008000100 */
[----:B------:R1:W1:Y:S01]  /*05d0*/  SYNCS.EXCH.64 URZ, [UR5+0x8], UR10 ;  /* 0x0000080a05ff75b2 */ /* 0x0002620008000100 */
[----:B------:R1:W1:Y:S01]  /*05e0*/  SYNCS.EXCH.64 URZ, [UR5+0x20], UR10 ;  /* 0x0000200a05ff75b2 */ /* 0x0002620008000100 */
[----:B------:R1:W1:Y:S01]  /*05f0*/  SYNCS.EXCH.64 URZ, [UR5+0x10], UR10 ;  /* 0x0000100a05ff75b2 */ /* 0x0002620008000100 */
[----:B------:R1:W1:Y:S01]  /*0600*/  SYNCS.EXCH.64 URZ, [UR5+0x28], UR10 ;  /* 0x0000280a05ff75b2 */ /* 0x0002620008000100 */
[----:B------:R-:W-:Y:S01]  /*0610*/  NOP ;  /* 0x0000000000007918 */ /* 0x000fe20000000000 */
.L_x_9:
[----:B------:R-:W2:Y:S01]  /*0620*/  SHFL.IDX PT, R2, R173, RZ, 0x1f ;  /* 0x00001fffad027589 */ /* 0x000ea200000e0000 */
[----:B------:R-:W-:Y:S01]  /*0630*/  NOP ;  /* 0x0000000000007918 */ /* 0x000fe20000000000 */
[----:B--2---:R-:W-:-:S13]  /*0640*/  ISETP.NE.AND P0, PT, R2, 0x1, PT ;  /* 0x000000010200780c */ /* 0x004fda0003f05270 */
[----:B------:R-:W-:Y:S05]  /*0650*/  @P0 BRA `(.L_x_10) ;  /* 0x0000000000580947 */ /* 0x000fea0003800000 */
[----:B------:R-:W2:Y:S01]  /*0660*/  S2UR UR7, SR_CgaCtaId ;  /* 0x00000000000779c3 */ /* 0x000ea20000008800 */
[----:B------:R-:W-:Y:S01]  /*0670*/  UMOV UR9, 0x400 ;  /* 0x0000040000097882 */ /* 0x000fe20000000000 */
[----:B-1----:R-:W-:Y:S01]  /*0680*/  UMOV UR5, 0x20 ;  /* 0x0000002000057882 */ /* 0x002fe20000000000 */
[----:B------:R-:W-:Y:S01]  /*0690*/  UMOV UR4, 0x80 ;  /* 0x0000008000047882 */ /* 0x000fe20000000000 */
[----:B------:R-:W-:-:S04]  /*06a0*/  UIADD3 UR10, UPT, UPT, -UR5, 0x100000, URZ ;  /* 0x00100000050a7890 */ /* 0x000fc8000fffe1ff */
[----:B------:R-:W-:Y:S02]  /*06b0*/  USHF.L.U32 UR11, UR10, 0xb, URZ ;  /* 0x0000000b0a0b7899 */ /* 0x000fe400080006ff */
[----:B------:R-:W-:Y:S02]  /*06c0*/  USHF.L.U32 UR10, UR10, 0x1, URZ ;  /* 0x000000010a0a7899 */ /* 0x000fe400080006ff */
[----:B------:R-:W-:-:S04]  /*06d0*/  UIADD3 UR4, UPT, UPT, -UR4, 0x100000, URZ ;  /* 0x0010000004047890 */ /* 0x000fc8000fffe1ff */
[----:B------:R-:W-:Y:S02]  /*06e0*/  USHF.L.U32 UR5, UR4, 0xb, URZ ;  /* 0x0000000b04057899 */ /* 0x000fe400080006ff */
[----:B------:R-:W-:Y:S01]  /*06f0*/  USHF.L.U32 UR4, UR4, 0x1, URZ ;  /* 0x0000000104047899 */ /* 0x000fe200080006ff */
[----:B------:R-:W-:Y:S01]  /*0700*/  ELECT P0, URZ, PT ;  /* 0x0000000000ff782f */ /* 0x000fe20003800000 */
[----:B--2---:R-:W-:Y:S01]  /*0710*/  ULEA UR7, UR7, UR9, 0x18 ;  /* 0x0000000907077291 */ /* 0x004fe2000f8ec0ff */
[----:B------:R-:W1:Y:S11]  /*0720*/  FENCE.VIEW.ASYNC.S ;  /* 0x00000000000073c6 */ /* 0x000e760000000000 */
[----:B-1----:R2:W1:Y:S01]  /*0730*/  SYNCS.EXCH.64 URZ, [UR7+0x30], UR10 ;  /* 0x0000300a07ff75b2 */ /* 0x0024620008000100 */
[----:B------:R2:W1:Y:S01]  /*0740*/  SYNCS.EXCH.64 URZ, [UR7+0x50], UR4 ;  /* 0x0000500407ff75b2 */ /* 0x0004620008000100 */
[----:B------:R2:W1:Y:S01]  /*0750*/  SYNCS.EXCH.64 URZ, [UR7+0x38], UR10 ;  /* 0x0000380a07ff75b2 */ /* 0x0004620008000100 */
[----:B------:R2:W1:Y:S01]  /*0760*/  SYNCS.EXCH.64 URZ, [UR7+0x58], UR4 ;  /* 0x0000580407ff75b2 */ /* 0x0004620008000100 */
[----:B------:R2:W1:Y:S01]  /*0770*/  SYNCS.EXCH.64 URZ, [UR7+0x40], UR10 ;  /* 0x0000400a07ff75b2 */ /* 0x0004620008000100 */
[----:B------:R2:W1:Y:S01]  /*0780*/  SYNCS.EXCH.64 URZ, [UR7+0x60], UR4 ;  /* 0x0000600407ff75b2 */ /* 0x0004620008000100 */
[----:B------:R2:W1:Y:S01]  /*0790*/  SYNCS.EXCH.64 URZ, [UR7+0x48], UR10 ;  /* 0x0000480a07ff75b2 */ /* 0x0004620008000100 */
[----:B------:R2:W1:Y:S02]  /*07a0*/  SYNCS.EXCH.64 URZ, [UR7+0x68], UR4 ;  /* 0x0000680407ff75b2 */ /* 0x0004640008000100 */
[----:B--2---:R-:W-:Y:S01]  /*07b0*/  NOP ;  /* 0x0000000000007918 */ /* 0x004fe20000000000 */
.L_x_10:
[----:B------:R-:W2:Y:S01]  /*07c0*/  SHFL.IDX PT, R2, R173, RZ, 0x1f ;  /* 0x00001fffad027589 */ /* 0x000ea200000e0000 */
[----:B------:R-:W-:Y:S01]  /*07d0*/  NOP ;  /* 0x0000000000007918 */ /* 0x000fe20000000000 */
[----:B--2---:R-:W-:-:S13]  /*07e0*/  ISETP.NE.AND P0, PT, R2, 0x3, PT ;  /* 0x000000030200780c */ /* 0x004fda0003f05270 */
[----:B------:R-:W-:Y:S05]  /*07f0*/  @P0 BRA `(.L_x_11) ;  /* 0x0000000000300947 */ /* 0x000fea0003800000 */
[----:B-1----:R-:W1:Y:S01]  /*0800*/  S2UR UR5, SR_CgaCtaId ;  /* 0x00000000000579c3 */ /* 0x002e620000008800 */
        /* <DEDUP_REMOVED lines=8> */
[----:B-1----:R2:W1:Y:S01]  /*0890*/  SYNCS.EXCH.64 URZ, [UR5+0x70], UR10 ;  /* 0x0000700a05ff75b2 */ /* 0x0024620008000100 */
[----:B------:R2:W1:Y:S02]  /*08a0*/  SYNCS.EXCH.64 URZ, [UR5+0x78], UR10 ;  /* 0x0000780a05ff75b2 */ /* 0x0004640008000100 */
[----:B--2---:R-:W-:Y:S01]  /*08b0*/  NOP ;  /* 0x0000000000007918 */ /* 0x004fe20000000000 */
.L_x_11:
[----:B------:R-:W2:Y:S01]  /*08c0*/  SHFL.IDX PT, R2, R173, RZ, 0x1f ;  /* 0x00001fffad027589 */ /* 0x000ea200000e0000 */
[----:B------:R-:W-:Y:S01]  /*08d0*/  NOP ;  /* 0x0000000000007918 */ /* 0x000fe20000000000 */
[----:B--2---:R-:W-:-:S13]  /*08e0*/  ISETP.NE.AND P0, PT, R2, 0x4, PT ;  /* 0x000000040200780c */ /* 0x004fda0003f05270 */
[----:B------:R-:W-:Y:S05]  /*08f0*/  @P0 BRA `(.L_x_12) ;  /* 0x00000000004c0947 */ /* 0x000fea0003800000 */
[----:B-1----:R-:W1:Y:S01]  /*0900*/  S2UR UR5, SR_CgaCtaId ;  /* 0x00000000000579c3 */ /* 0x002e620000008800 */
[----:B------:R-:W-:Y:S01]  /*0910*/  UMOV UR9, 0x100 ;  /* 0x0000010000097882 */ /* 0x000fe20000000000 */
[----:B------:R-:W-:Y:S01]  /*0920*/  UMOV UR7, 0x400 ;  /* 0x0000040000077882 */ /* 0x000fe20000000000 */
[----:B------:R-:W-:Y:S01]  /*0930*/  USEL UR9, UR9, 0xe0, UP2 ;  /* 0x000000e009097887 */ /* 0x000fe20009000000 */
[----:B------:R-:W-:Y:S01]  /*0940*/  UMOV UR4, 0x1 ;  /* 0x0000000100047882 */ /* 0x000fe20000000000 */
[----:B------:R-:W-:Y:S01]  /*0950*/  ELECT P0, URZ, PT ;  /* 0x0000000000ff782f */ /* 0x000fe20003800000 */
[----:B------:R-:W-:-:S04]  /*0960*/  UIADD3 UR10, UPT, UPT, -UR4, 0x100000, URZ ;  /* 0x00100000040a7890 */ /* 0x000fc8000fffe1ff */
[----:B------:R-:W-:Y:S02]  /*0970*/  USHF.L.U32 UR11, UR10, 0xb, URZ ;  /* 0x0000000b0a0b7899 */ /* 0x000fe400080006ff */
[----:B------:R-:W-:Y:S02]  /*0980*/  USHF.L.U32 UR10, UR10, 0x1, URZ ;  /* 0x000000010a0a7899 */ /* 0x000fe400080006ff */
[----:B------:R-:W-:-:S04]  /*0990*/  UIADD3 UR12, UPT, UPT, -UR9, 0x100000, URZ ;  /* 0x00100000090c7890 */ /* 0x000fc8000fffe1ff */
[----:B------:R-:W-:Y:S02]  /*09a0*/  USHF.L.U32 UR13, UR12, 0xb, URZ ;  /* 0x0000000b0c0d7899 */ /* 0x000fe400080006ff */
[----:B------:R-:W-:Y:S02]  /*09b0*/  USHF.L.U32 UR12, UR12, 0x1, URZ ;  /* 0x000000010c0c7899 */ /* 0x000fe400080006ff */
[----:B-1----:R-:W-:Y:S01]  /*09c0*/  ULEA UR5, UR5, UR7, 0x18 ;  /* 0x0000000705057291 */ /* 0x002fe2000f8ec0ff */
[----:B------:R-:W1:Y:S11]  /*09d0*/  FENCE.VIEW.ASYNC.S ;  /* 0x00000000000073c6 */ /* 0x000e760000000000 */
[----:B-1----:R2:W1:Y:S01]  /*09e0*/  SYNCS.EXCH.64 URZ, [UR5+0x80], UR10 ;  /* 0x0000800a05ff75b2 */ /* 0x0024620008000100 */
[----:B------:R2:W1:Y:S01]  /*09f0*/  SYNCS.EXCH.64 URZ, [UR5+0x90], UR12 ;  /* 0x0000900c05ff75b2 */ /* 0x0004620008000100 */
[----:B------:R2:W1:Y:S01]  /*0a00*/  SYNCS.EXCH.64 URZ, [UR5+0x88], UR10 ;  /* 0x0000880a05ff75b2 */ /* 0x0004620008000100 */
[----:B------:R2:W1:Y:S02]  /*0a10*/  SYNCS.EXCH.64 URZ, [UR5+0x98], UR12 ;  /* 0x0000980c05ff75b2 */ /* 0x0004640008000100 */
[----:B--2---:R-:W-:Y:S01]  /*0a20*/  NOP ;  /* 0x0000000000007918 */ /* 0x004fe20000000000 */
.L_x_12:
        /* <DEDUP_REMOVED lines=20> */
[----:B------:R2:W1:Y:S02]  /*0b70*/  SYNCS.EXCH.64 URZ, [UR7+0xb8], UR4 ;  /* 0x0000b80407ff75b2 */ /* 0x0004640008000100 */
[----:B--2---:R-:W-:Y:S01]  /*0b80*/  NOP ;  /* 0x0000000000007918 */ /* 0x004fe20000000000 */
.L_x_13:
        /* <DEDUP_REMOVED lines=18> */
.L_x_14:
[----:B-1----:R-:W1:Y:S01]  /*0cb0*/  S2UR UR5, SR_CTAID.X ;  /* 0x00000000000579c3 */ /* 0x002e620000002500 */
[----:B------:R-:W-:-:S05]  /*0cc0*/  CS2R.32 R170, SR_CgaSize ;  /* 0x0000000000aa7805 */ /* 0x000fca0000008a00 */
[----:B------:R-:W-:-:S05]  /*0cd0*/  IMAD R170, R170, -0xa0, RZ ;  /* 0xffffff60aaaa7824 */ /* 0x000fca00078e02ff */
[----:B------:R-:W-:-:S14]  /*0ce0*/  R2UR UR9, R170 ;  /* 0x00000000aa0972ca */ /* 0x000fdc00000e0000 */
[----:B------:R-:W2:Y:S01]  /*0cf0*/  LDCU UR9, c[0x0][UR9+0x2b0] ;  /* 0x00005600090977ac */ /* 0x000ea20008000800 */
[----:B------:R-:W-:Y:S01]  /*0d00*/  NOP ;  /* 0x0000000000007918 */ /* 0x000fe20000000000 */
[----:B------:R-:W-:-:S05]  /*0d10*/  CS2R.32 R170, SR_CgaSize ;  /* 0x0000000000aa7805 */ /* 0x000fca0000008a00 */
[----:B------:R-:W-:-:S05]  /*0d20*/  IMAD R170, R170, -0xa0, RZ ;  /* 0xffffff60aaaa7824 */ /* 0x000fca00078e02ff */
[----:B------:R-:W-:-:S14]  /*0d30*/  R2UR UR7, R170 ;  /* 0x00000000aa0772ca */ /* 0x000fdc00000e0000 */
[----:B------:R-:W3:Y:S01]  /*0d40*/  LDCU UR7, c[0x0][UR7+0x2b4] ;  /* 0x00005680070777ac */ /* 0x000ee20008000800 */
[----:B------:R-:W4:Y:S08]  /*0d50*/  S2UR UR4, SR_CTAID.Y ;  /* 0x00000000000479c3 */ /* 0x000f300000002600 */
[----:B------:R-:W3:Y:S01]  /*0d60*/  LDC R9, c[0x0][0xb24] ;  /* 0x0002c900ff097b82 */ /* 0x000ee20000000800 */
[----:B-1----:R-:W-:-:S02]  /*0d70*/  I2FP.F32.U32 R5, UR5 ;  /* 0x0000000500057c45 */ /* 0x002fc40008201000 */
[----:B------:R-:W-:-:S05]  /*0d80*/  CS2R.32 R3, SR_CgaSize ;  /* 0x0000000000037805 */ /* 0x000fca0000008a00 */
[----:B------:R-:W-:-:S06]  /*0d90*/  IMAD R3, R3, -0xa0, RZ ;  /* 0xffffff6003037824 */ /* 0x000fcc00078e02ff */
[----:B------:R-:W1:Y:S01]  /*0da0*/  LDC R3, c[0x0][R3+0x2a0] ;  /* 0x0000a80003037b82 */ /* 0x000e620000000800 */
[----:B------:R-:W-:Y:S01]  /*0db0*/  MOV R21, UR5 ;  /* 0x0000000500157c02 */ /* 0x000fe20008000f00 */
[----:B--2---:R-:W-:Y:S01]  /*0dc0*/  FMUL R5, R5, UR9 ;  /* 0x0000000905057c20 */ /* 0x004fe20008400000 */
[----:B----4-:R-:W-:Y:S02]  /*0dd0*/  I2FP.F32.U32 R4, UR4 ;  /* 0x0000000400047c45 */ /* 0x010fe40008201000 */
[----:B------:R-:W-:-:S05]  /*0de0*/  CS2R.32 R2, SR_CgaSize ;  /* 0x0000000000027805 */ /* 0x000fca0000008a00 */
[----:B------:R-:W-:-:S06]  /*0df0*/  IMAD R2, R2, -0xa0, RZ ;  /* 0xffffff6002027824 */ /* 0x000fcc00078e02ff */
[----:B------:R-:W2:Y:S01]  /*0e00*/  LDC R2, c[0x0][R2+0x2a4] ;  /* 0x0000a90002027b82 */ /* 0x000ea20000000800 */
[----:B------:R-:W4:Y:S01]  /*0e10*/  F2I.U32.TRUNC.NTZ R170, R5 ;  /* 0x0000000500aa7305 */ /* 0x000f22000020f000 */
[----:B------:R-:W-:Y:S01]  /*0e20*/  MOV R20, UR4 ;  /* 0x0000000400147c02 */ /* 0x000fe20008000f00 */
[----:B---3--:R-:W-:-:S05]  /*0e30*/  FMUL R4, R4, UR7 ;  /* 0x0000000704047c20 */ /* 0x008fca0008400000 */
[----:B------:R-:W-:Y:S01]  /*0e40*/  BAR.SYNC.DEFER_BLOCKING 0x0 ;  /* 0x0000000000007b1d */ /* 0x000fe20000010000 */
[----:B------:R-:W-:-:S05]  /*0e50*/  ISETP.GE.AND P0, PT, R9, 0x1, PT ;  /* 0x000000010900780c */ /* 0x000fca0003f06270 */
[----:B------:R-:W3:Y:S02]  /*0e60*/  F2I.U32.TRUNC.NTZ R147, R4 ;  /* 0x0000000400937305 */ /* 0x000ee4000020f000 */
[----:B------:R-:W2:Y:S01]  /*0e70*/  S2UR UR36, SR_CTAID.Z ;  /* 0x00000000002479c3 */ /* 0x000ea20000002700 */
[----:B----4-:R-:W-:-:S05]  /*0e80*/  IADD3 R170, PT, PT, -R170, RZ, RZ ;  /* 0x000000ffaaaa7210 */ /* 0x010fca0007ffe1ff */
[----:B-1----:R-:W-:Y:S01]  /*0e90*/  IMAD R170, R3, R170, UR5 ;  /* 0x0000000503aa7e24 */ /* 0x002fe2000f8e02aa */
[----:B---3--:R-:W-:-:S05]  /*0ea0*/  IADD3 R147, PT, PT, -R147, RZ, RZ ;  /* 0x000000ff93937210 */ /* 0x008fca0007ffe1ff */
[----:B--2---:R-:W-:Y:S01]  /*0eb0*/  IMAD R147, R2, R147, UR4 ;  /* 0x0000000402937e24 */ /* 0x004fe2000f8e0293 */
[----:B------:R-:W-:Y:S06]  /*0ec0*/  @!P0 BRA `(.L_x_15) ;  /* 0x0000000000b88947 */ /* 0x000fec0003800000 */
[----:B------:R-:W1:Y:S01]  /*0ed0*/  LDC.64 R4, c[0x0][0xb18] ;  /* 0x0002c600ff047b82 */ /* 0x000e620000000a00 */
[----:B------:R-:W-:-:S07]  /*0ee0*/  ISETP.NE.AND P0, PT, R9, 0x1, PT ;  /* 0x000000010900780c */ /* 0x000fce0003f05270 */
[----:B------:R-:W2:Y:S08]  /*0ef0*/  LDC R10, c[0x0][0xb0c] ;  /* 0x0002c300ff0a7b82 */ /* 0x000eb00000000800 */
[----:B------:R-:W3:Y:S08]  /*0f00*/  LDC R11, c[0x0][0x370] ;  /* 0x0000dc00ff0b7b82 */ /* 0x000ef00000000800 */
[----:B------:R-:W4:Y:S01]  /*0f10*/  LDC R12, c[0x0][0x374] ;  /* 0x0000dd00ff0c7b82 */ /* 0x000f220000000800 */
[----:B-1----:R-:W-:-:S07]  /*0f20*/  ISETP.NE.AND P1, PT, R4, 0x1, PT ;  /* 0x000000010400780c */ /* 0x002fce0003f25270 */
[----:B------:R-:W3:Y:S01]  /*0f30*/  LDC.64 R6, c[0x0][0xb10] ;  /* 0x0002c400ff067b82 */ /* 0x000ee20000000a00 */
[----:B--2---:R-:W-:-:S07]  /*0f40*/  ISETP.NE.AND P2, PT, R10, 0x1, PT ;  /* 0x000000010a00780c */ /* 0x004fce0003f45270 */
[----:B------:R-:W1:Y:S08]  /*0f50*/  LDC R8, c[0x0][0xb20] ;  /* 0x0002c800ff087b82 */ /* 0x000e700000000800 */
[----:B------:R-:W2:Y:S01]  /*0f60*/  LDC.64 R2, c[0x0][0xb28] ;  /* 0x0002ca00ff027b82 */ /* 0x000ea20000000a00 */
[----:B----4-:R-:W-:-:S04]  /*0f70*/  IMAD.HI.U32 R13, R12, R5, RZ ;  /* 0x000000050c0d7227 */ /* 0x010fc800078e00ff */
[----:B------:R-:W-:-:S04]  /*0f80*/  IMAD.HI.U32 R5, R20, R5, RZ ;  /* 0x0000000514057227 */ /* 0x000fc800078e00ff */
[----:B---3--:R-:W-:-:S04]  /*0f90*/  IMAD.HI.U32 R14, R11, R6, RZ ;  /* 0x000000060b0e7227 */ /* 0x008fc800078e00ff */
[C---:B------:R-:W-:Y:S01]  /*0fa0*/  IMAD.HI.U32 R16, R21.reuse, R6, RZ ;  /* 0x0000000615107227 */ /* 0x040fe200078e00ff */
[-C--:B------:R-:W-:Y:S02]  /*0fb0*/  @P2 SHF.R.U32.HI R11, RZ, R7.reuse, R14 ;  /* 0x00000007ff0b2219 */ /* 0x080fe4000001160e */
[-C--:B-1----:R-:W-:Y:S02]  /*0fc0*/  @P1 SHF.R.U32.HI R12, RZ, R8.reuse, R13 ;  /* 0x00000008ff0c1219 */ /* 0x082fe4000001160d */
[----:B------:R-:W-:Y:S02]  /*0fd0*/  SHF.R.U32.HI R5, RZ, R8, R5 ;  /* 0x00000008ff057219 */ /* 0x000fe40000011605 */
[----:B------:R-:W-:Y:S02]  /*0fe0*/  SHF.R.U32.HI R16, RZ, R7, R16 ;  /* 0x00000007ff107219 */ /* 0x000fe40000011610 */
[----:B------:R-:W-:Y:S01]  /*0ff0*/  SEL R5, R20, R5, !P1 ;  /* 0x0000000514057207 */ /* 0x000fe20004800000 */
[----:B--2---:R-:W-:Y:S01]  /*1000*/  IMAD.HI.U32 R14, R12, R2, RZ ;  /* 0x000000020c0e7227 */ /* 0x004fe200078e00ff */
[----:B------:R-:W-:-:S02]  /*1010*/  SEL R7, R21, R16, !P2 ;  /* 0x0000001015077207 */ /* 0x000fc40005000000 */
[----:B------:R-:W-:Y:S01]  /*1020*/  IADD3 R13, PT, PT, -R5, RZ, RZ ;  /* 0x000000ff050d7210 */ /* 0x000fe20007ffe1ff */
[----:B------:R-:W-:Y:S01]  /*1030*/  IMAD.HI.U32 R6, R11, R2, RZ ;  /* 0x000000020b067227 */ /* 0x000fe200078e00ff */
[----:B------:R-:W-:-:S03]  /*1040*/  @P0 SHF.R.U32.HI R12, RZ, R3, R14 ;  /* 0x00000003ff0c0219 */ /* 0x000fc6000001160e */
[----:B------:R-:W-:Y:S01]  /*1050*/  IMAD R13, R4, R13, R20 ;  /* 0x0000000d040d7224 */ /* 0x000fe200078e0214 */
[----:B------:R-:W-:Y:S01]  /*1060*/  @P0 SHF.R.U32.HI R11, RZ, R3, R6 ;  /* 0x00000003ff0b0219 */ /* 0x000fe20000011606 */
[----:B------:R-:W-:-:S04]  /*1070*/  IMAD R12, R12, R9, RZ ;  /* 0x000000090c0c7224 */ /* 0x000fc800078e02ff */
[----:B------:R-:W-:Y:S01]  /*1080*/  IMAD R6, R11, R9, RZ ;  /* 0x000000090b067224 */ /* 0x000fe200078e02ff */
[----:B------:R-:W-:-:S04]  /*1090*/  ISETP.GE.AND P1, PT, R5, R12, PT ;  /* 0x0000000c0500720c */ /* 0x000fc80003f26270 */
[----:B------:R-:W-:Y:S01]  /*10a0*/  ISETP.GE.OR P1, PT, R7, R6, P1 ;  /* 0x000000060700720c */ /* 0x000fe20000f26670 */
[----:B------:R-:W-:-:S05]  /*10b0*/  IMAD.HI.U32 R6, R5, R2, RZ ;  /* 0x0000000205067227 */ /* 0x000fca00078e00ff */
[----:B------:R-:W-:-:S04]  /*10c0*/  SHF.R.U32.HI R6, RZ, R3, R6 ;  /* 0x00000003ff067219 */ /* 0x000fc80000011606 */
[----:B------:R-:W-:-:S03]  /*10d0*/  SEL R6, R5, R6, !P0 ;  /* 0x0000000605067207 */ /* 0x000fc60004000000 */
[----:B------:R-:W-:Y:S01]  /*10e0*/  @!P1 IMAD.HI.U32 R8, R7, R2, RZ ;  /* 0x0000000207089227 */ /* 0x000fe200078e00ff */
[----:B------:R-:W-:-:S04]  /*10f0*/  IADD3 R2, PT, PT, -R6, RZ, RZ ;  /* 0x000000ff06027210 */ /* 0x000fc80007ffe1ff */
[----:B------:R-:W-:Y:S01]  /*1100*/  @!P1 SHF.R.U32.HI R8, RZ, R3, R8 ;  /* 0x00000003ff089219 */ /* 0x000fe20000011608 */
[----:B------:R-:W-:-:S03]  /*1110*/  IMAD R2, R9, R2, R5 ;  /* 0x0000000209027224 */ /* 0x000fc600078e0205 */
[----:B------:R-:W-:-:S05]  /*1120*/  @!P1 SEL R3, R7, R8, !P0 ;  /* 0x0000000807039207 */ /* 0x000fca0004000000 */
[--C-:B------:R-:W-:Y:S02]  /*1130*/  @!P1 IMAD.IADD R6, R6, 0x1, -R3.reuse ;  /* 0x0000000106069824 */ /* 0x100fe400078e0a03 */
[----:B------:R-:W-:Y:S01]  /*1140*/  @!P1 IMAD R3, R2, R11, R3 ;  /* 0x0000000b02039224 */ /* 0x000fe200078e0203 */
[----:B------:R-:W-:Y:S01]  /*1150*/  IADD3 R2, PT, PT, -R7, RZ, RZ ;  /* 0x000000ff07027210 */ /* 0x000fe20007ffe1ff */
[----:B------:R-:W-:Y:S02]  /*1160*/  @!P1 IMAD R5, R6, R9, R7 ;  /* 0x0000000906059224 */ /* 0x000fe400078e0207 */
[----:B------:R-:W-:Y:S02]  /*1170*/  @!P1 IMAD.MOV.U32 R7, RZ, RZ, R3 ;  /* 0x000000ffff079224 */ /* 0x000fe400078e0003 */
[----:B------:R-:W-:Y:S02]  /*1180*/  IMAD R2, R10, R2, R21 ;  /* 0x000000020a027224 */ /* 0x000fe400078e0215 */
[----:B------:R-:W-:-:S02]  /*1190*/  IMAD R20, R5, R4, R13 ;  /* 0x0000000405147224 */ /* 0x000fc400078e020d */
[----:B------:R-:W-:Y:S02]  /*11a0*/  IMAD R21, R7, R10, R2 ;  /* 0x0000000a07157224 */ /* 0x000fe400078e0202 */
.L_x_15:
[----:B------:R-:W1:Y:S01]  /*11b0*/  LDCU UR4, c[0x0][0xb30] ;  /* 0x00016600ff0477ac */ /* 0x000e620008000800 */
[----:B------:R-:W2:Y:S08]  /*11c0*/  S2UR UR37, SR_CgaCtaId ;  /* 0x00000000002579c3 */ /* 0x000eb00000008800 */
[----:B------:R-:W3:Y:S01]  /*11d0*/  LDC R72, c[0x0][0xb24] ;  /* 0x0002c900ff487b82 */ /* 0x000ee20000000800 */
[----:B-1----:R-:W-:-:S09]  /*11e0*/  UISETP.NE.AND UP1, UPT, UR4, 0x1, UPT ;  /* 0x000000010400788c */ /* 0x002fd2000bf25270 */
[----:B--2---:R-:W-:Y:S05]  /*11f0*/  BRA.U UP1, `(.L_x_16) ;  /* 0x0000000101407547 */ /* 0x004fea000b800000 */
[----:B------:R-:W1:Y:S08]  /*1200*/  LDC.64 R4, c[0x0][0xb10] ;  /* 0x0002c400ff047b82 */ /* 0x000e700000000a00 */
[----:B------:R-:W2:Y:S08]  /*1210*/  LDC.64 R2, c[0x0][0xb18] ;  /* 0x0002c600ff027b82 */ /* 0x000eb00000000a00 */
[----:B------:R-:W4:Y:S08]  /*1220*/  LDC R6, c[0x0][0xb20] ;  /* 0x0002c800ff067b82 */ /* 0x000f300000000800 */
[----:B------:R-:W3:Y:S01]  /*1230*/  LDC R8, c[0x0][0xb0c] ;  /* 0x0002c300ff087b82 */ /* 0x000ee20000000800 */
[----:B-1----:R-:W-:-:S05]  /*1240*/  IMAD.HI.U32 R4, R21, R4, RZ ;  /* 0x0000000415047227 */ /* 0x002fca00078e00ff */
[----:B------:R-:W-:Y:S01]  /*1250*/  SHF.R.U32.HI R4, RZ, R5, R4 ;  /* 0x00000005ff047219 */ /* 0x000fe20000011604 */
[----:B--2---:R-:W-:Y:S01]  /*1260*/  IMAD.HI.U32 R3, R20, R3, RZ ;  /* 0x0000000314037227 */ /* 0x004fe200078e00ff */
[----:B------:R-:W-:-:S04]  /*1270*/  ISETP.NE.AND P0, PT, R2, 0x1, PT ;  /* 0x000000010200780c */ /* 0x000fc80003f05270 */
[----:B----4-:R-:W-:-:S04]  /*1280*/  SHF.R.U32.HI R3, RZ, R6, R3 ;  /* 0x00000006ff037219 */ /* 0x010fc80000011603 */
[----:B------:R-:W-:Y:S02]  /*1290*/  SEL R3, R20, R3, !P0 ;  /* 0x0000000314037207 */ /* 0x000fe40004000000 */
[----:B---3--:R-:W-:-:S04]  /*12a0*/  ISETP.NE.AND P1, PT, R8, 0x1, PT ;  /* 0x000000010800780c */ /* 0x008fc80003f25270 */
[----:B------:R-:W-:-:S05]  /*12b0*/  SEL R4, R21, R4, !P1 ;  /* 0x0000000415047207 */ /* 0x000fca0004800000 */
[----:B------:R-:W-:Y:S02]  /*12c0*/  IMAD.IADD R5, R3, 0x1, -R4 ;  /* 0x0000000103057824 */ /* 0x000fe400078e0a04 */
[----:B------:R-:W-:Y:S02]  /*12d0*/  IMAD.IADD R3, R4, 0x1, -R3 ;  /* 0x0000000104037824 */ /* 0x000fe400078e0a03 */
[----:B------:R-:W-:Y:S02]  /*12e0*/  IMAD R21, R5, R8, R21 ;  /* 0x0000000805157224 */ /* 0x000fe400078e0215 */
[----:B------:R-:W-:-:S07]  /*12f0*/  IMAD R20, R3, R2, R20 ;  /* 0x0000000203147224 */ /* 0x000fce00078e0214 */
.L_x_16:
[----:B------:R-:W-:Y:S01]  /*1300*/  BAR.SYNC.DEFER_BLOCKING 0x0 ;  /* 0x0000000000007b1d */ /* 0x000fe20000010000 */
[----:B------:R-:W-:Y:S01]  /*1310*/  UISETP.NE.AND UP1, UPT, UR8, 0x2, UPT ;  /* 0x000000020800788c */ /* 0x000fe2000bf25270 */
[----:B------:R-:W-:Y:S02]  /*1320*/  ISETP.NE.OR P5, PT, R0, 0x2, !P5 ;  /* 0x000000020000780c */ /* 0x000fe40006fa5670 */
[----:B------:R-:W-:-:S06]  /*1330*/  LOP3.LUT R2, R185, 0x1f, RZ, 0xc0, !PT ;  /* 0x0000001fb9027812 */ /* 0x000fcc00078ec0ff */
[----:B------:R-:W-:Y:S05]  /*1340*/  BRA.U UP1, `(.L_x_17) ;  /* 0x0000001101387547 */ /* 0x000fea000b800000 */
[----:B------:R-:W1:Y:S01]  /*1350*/  LDCU UR13, c[0x0][0x38c] ;  /* 0x00007180ff0d77ac */ /* 0x000e620008000800 */
[----:B------:R-:W2:Y:S01]  /*1360*/  LDC R9, c[0x0][0x370] ;  /* 0x0000dc00ff097b82 */ /* 0x000ea20000000800 */
[----:B------:R-:W-:Y:S01]  /*1370*/  PLOP3.LUT P1, PT, PT, PT, UP2, 0x80, 0x8 ;  /* 0x000000000008781c */ /* 0x000fe20003f2f028 */
[----:B------:R-:W-:Y:S01]  /*1380*/  IMAD.MOV.U32 R15, RZ, RZ, 0x1 ;  /* 0x00000001ff0f7424 */ /* 0x000fe200078e00ff */
[----:B------:R-:W-:Y:S01]  /*1390*/  ISETP.EQ.OR P4, PT, R2, RZ, P5 ;  /* 0x000000ff0200720c */ /* 0x000fe20002f82670 */
[----:B------:R-:W-:Y:S01]  /*13a0*/  IMAD.MOV.U32 R14, RZ, RZ, RZ ;  /* 0x000000ffff0e7224 */ /* 0x000fe200078e00ff */
[----:B------:R-:W-:Y:S02]  /*13b0*/  PLOP3.LUT P1, PT, P1, PT, PT, 0x8, 0x80 ;  /* 0x000000000080781c */ /* 0x000fe40000f2e170 */
[----:B------:R-:W-:Y:S01]  /*13c0*/  CS2R R12, SRZ ;  /* 0x00000000000c7805 */ /* 0x000fe2000001ff00 */
[----:B------:R-:W-:Y:S01]  /*13d0*/  IMAD.MOV.U32 R10, RZ, RZ, 0x1 ;  /* 0x00000001ff0a7424 */ /* 0x000fe200078e00ff */
[----:B------:R-:W4:Y:S01]  /*13e0*/  LDC R0, c[0x0][0x374] ;  /* 0x0000dd00ff007b82 */ /* 0x000f220000000800 */
[----:B------:R-:W2:Y:S01]  /*13f0*/  LDCU.64 UR22, c[0x0][0x348] ;  /* 0x00006900ff1677ac */ /* 0x000ea20008000a00 */
[----:B------:R-:W-:Y:S01]  /*1400*/  UMOV UR6, URZ ;  /* 0x000000ff00067c82 */ /* 0x000fe20008000000 */
[----:B-1----:R-:W-:-:S04]  /*1410*/  UIADD3 UR5, UPT, UPT, UR13, 0x7f, URZ ;  /* 0x0000007f0d057890 */ /* 0x002fc8000fffe0ff */
[----:B------:R-:W-:-:S04]  /*1420*/  USHF.R.S32.HI UR4, URZ, 0x1f, UR5 ;  /* 0x0000001fff047899 */ /* 0x000fc80008011405 */
[----:B------:R-:W-:-:S04]  /*1430*/  ULEA.HI UR4, UR4, UR5, URZ, 0x7 ;  /* 0x0000000504047291 */ /* 0x000fc8000f8f38ff */
[----:B------:R-:W-:Y:S02]  /*1440*/  USHF.R.S32.HI UR15, URZ, 0x7, UR4 ;  /* 0x00000007ff0f7899 */ /* 0x000fe40008011404 */
[----:B------:R-:W-:Y:S02]  /*1450*/  UIADD3 UR4, UPT, UPT, UR13, -0x1, URZ ;  /* 0xffffffff0d047890 */ /* 0x000fe4000fffe0ff */
[----:B------:R-:W-:Y:S02]  /*1460*/  UISETP.LT.U32.AND UP0, UPT, UR15, 0x3, UPT ;  /* 0x000000030f00788c */ /* 0x000fe4000bf01070 */
[----:B------:R-:W-:Y:S02]  /*1470*/  UISETP.GE.U32.AND UP1, UPT, UR4, -0xff, UPT ;  /* 0xffffff010400788c */ /* 0x000fe4000bf26070 */
[----:B------:R-:W-:Y:S02]  /*1480*/  USEL UR14, UR15, 0x3, UP0 ;  /* 0x000000030f0e7887 */ /* 0x000fe40008000000 */
[----:B------:R-:W-:-:S02]  /*1490*/  UIADD3 UR13, UPT, UPT, UR13, 0xfe, URZ ;  /* 0x000000fe0d0d7890 */ /* 0x000fc4000fffe0ff */
[----:B------:R-:W-:Y:S02]  /*14a0*/  UIADD3 UR5, UPT, UPT, UR14, -0x1, URZ ;  /* 0xffffffff0e057890 */ /* 0x000fe4000fffe0ff */
[----:B------:R-:W-:-:S03]  /*14b0*/  UIADD3 UR7, UPT, UPT, UR15, -UR14, URZ ;  /* 0x8000000e0f077290 */ /* 0x000fc6000fffe0ff */
[----:B------:R-:W-:-:S04]  /*14c0*/  @UP1 UIADD3 UR5, UPT, UPT, UR14, URZ, URZ ;  /* 0x000000ff0e051290 */ /* 0x000fc8000fffe0ff */
[----:B--2---:R-:W-:-:S12]  /*14d0*/  UIADD3 UR5, UPT, UPT, UR5, 0x1, URZ ;  /* 0x0000000105057890 */ /* 0x004fd8000fffe0ff */
.L_x_35:
[----:B------:R-:W-:Y:S01]  /*14e0*/  UISETP.NE.AND UP0, UPT, UR37, URZ, UPT ;  /* 0x000000ff2500728c */ /* 0x000fe2000bf05270 */
[----:B------:R-:W1:Y:S08]  /*14f0*/  S2UR UR37, SR_CgaCtaId ;  /* 0x00000000002579c3 */ /* 0x000e700000008800 */
[----:B------:R-:W-:Y:S05]  /*1500*/  BRA.U UP0, `(.L_x_18) ;  /* 0x0000000100347547 */ /* 0x000fea000b800000 */
[----:B------:R-:W2:Y:S01]  /*1510*/  S2R R2, SR_CgaCtaId ;  /* 0x0000000000027919 */ /* 0x000ea20000008800 */
[----:B------:R-:W-:-:S04]  /*1520*/  MOV R3, 0x400 ;  /* 0x0000040000037802 */ /* 0x000fc80000000f00 */
[----:B--2---:R-:W-:Y:S02]  /*1530*/  LEA R3, R2, R3, 0x18 ;  /* 0x0000000302037211 */ /* 0x004fe400078ec0ff */
[----:B------:R-:W-:-:S03]  /*1540*/  SHF.L.U32 R2, R10, 0x1f, RZ ;  /* 0x0000001f0a027819 */ /* 0x000fc600000006ff */
[----:B------:R-:W-:-:S04]  /*1550*/  IMAD R3, R12, 0x8, R3 ;  /* 0x000000080c037824 */ /* 0x000fc800078e0203 */
[----:B------:R-:W2:Y:S02]  /*1560*/  SYNCS.PHASECHK.TRANS64.TRYWAIT P0, [R3+URZ+0xd0], R2 ;  /* 0x0000d002030075a7 */ /* 0x000ea400080011ff */
[----:B--2---:R-:W-:Y:S05]  /*1570*/  @!P0 BRA `(.L_x_19) ;  /* 0x0000009800688947 */ /* 0x004fea0003800000 */
.L_x_125:
[----:B------:R-:W-:Y:S01]  /*1580*/  VIADD R12, R12, 0x1 ;  /* 0x000000010c0c7836 */ /* 0x000fe20000000000 */
[----:B------:R2:W-:Y:S04]  /*1590*/  SYNCS.ARRIVE.TRANS64.A1T0 RZ, [R3+URZ+0xc0], RZ ;  /* 0x0000c0ff03ff79a7 */ /* 0x0005e800081000ff */
[----:B------:R-:W-:-:S04]  /*15a0*/  ISETP.NE.AND P0, PT, R12, 0x2, PT ;  /* 0x000000020c00780c */ /* 0x000fc80003f05270 */
[----:B------:R-:W-:Y:S02]  /*15b0*/  SEL R12, R12, RZ, P0 ;  /* 0x000000ff0c0c7207 */ /* 0x000fe40000000000 */
[----:B--2---:R-:W-:-:S04]  /*15c0*/  SEL R3, RZ, 0x1, P0 ;  /* 0x00000001ff037807 */ /* 0x004fc80000000000 */
[----:B------:R-:W-:-:S07]  /*15d0*/  LOP3.LUT R10, R10, R3, RZ, 0x3c, !PT ;  /* 0x000000030a0a7212 */ /* 0x000fce00078e3cff */
.L_x_18:
[----:B------:R-:W-:Y:S01]  /*15e0*/  UMOV UR4, 0x400 ;  /* 0x0000040000047882 */ /* 0x000fe20000000000 */
[----:B------:R-:W-:Y:S01]  /*15f0*/  SHF.L.U32 R2, R15, 0x1f, RZ ;  /* 0x0000001f0f027819 */ /* 0x000fe200000006ff */
[----:B-1----:R-:W-:Y:S01]  /*1600*/  ULEA UR4, UR37, UR4, 0x18 ;  /* 0x0000000425047291 */ /* 0x002fe2000f8ec0ff */
[----:B------:R-:W-:Y:S01]  /*1610*/  R2UR UR35, R21 ;  /* 0x00000000152372ca */ /* 0x000fe200000e0000 */
[----:B------:R-:W-:Y:S01]  /*1620*/  UISETP.GE.U32.AND UP0, UPT, UR13, 0xff, UPT ;  /* 0x000000ff0d00788c */ /* 0x000fe2000bf06070 */
[----:B------:R-:W-:Y:S01]  /*1630*/  R2UR UR11, R20 ;  /* 0x00000000140b72ca */ /* 0x000fe200000e0000 */
[----:B------:R-:W-:Y:S01]  /*1640*/  ULEA UR8, UR6, UR4, 0x3 ;  /* 0x0000000406087291 */ /* 0x000fe2000f8e18ff */
[----:B------:R-:W-:-:S08]  /*1650*/  UMOV UR24, URZ ;  /* 0x000000ff00187c82 */ /* 0x000fd00008000000 */
[----:B------:R1:W2:Y:S01]  /*1660*/  SYNCS.PHASECHK.TRANS64.TRYWAIT P0, [UR8+0x18], R2 ;  /* 0x00001802ff0075a7 */ /* 0x0002a20008001108 */
[----:B------:R-:W-:Y:S02]  /*1670*/  USHF.L.U32 UR35, UR35, 0x7, URZ ;  /* 0x0000000723237899 */ /* 0x000fe400080006ff */
[----:B------:R-:W-:Y:S01]  /*1680*/  USHF.L.U32 UR11, UR11, 0x8, URZ ;  /* 0x000000080b0b7899 */ /* 0x000fe200080006ff */
[----:B------:R-:W-:Y:S11]  /*1690*/  BRA.U !UP0, `(.L_x_20) ;  /* 0x0000000108a87547 */ /* 0x000ff6000b800000 */
[----:B------:R-:W-:Y:S01]  /*16a0*/  UMOV UR16, URZ ;  /* 0x000000ff00107c82 */ /* 0x000fe20008000000 */
[----:B------:R-:W-:-:S05]  /*16b0*/  UMOV UR17, UR6 ;  /* 0x0000000600117c82 */ /* 0x000fca0008000000 */
.L_x_25:
[----:B-1----:R-:W-:Y:S01]  /*16c0*/  ULEA UR33, UR17, UR4, 0x3 ;  /* 0x0000000411217291 */ /* 0x002fe2000f8e18ff */
[----:B--2---:R-:W-:Y:S01]  /*16d0*/  @!P5 MOV R3, 0xc000 ;  /* 0x0000c0000003d802 */ /* 0x004fe20000000f00 */
[----:B--2---:R-:W-:Y:S10]  /*16e0*/  @P0 BRA `(.L_x_21) ;  /* 0x00000000000c0947 */ /* 0x004ff40003800000 */
[----:B------:R-:W-:-:S04]  /*16f0*/  SHF.L.U32 R5, R15, 0x1f, RZ ;  /* 0x0000001f0f057819 */ /* 0x000fc800000006ff */
[----:B------:R-:W2:Y:S02]  /*1700*/  SYNCS.PHASECHK.TRANS64.TRYWAIT P0, [UR33+0x18], R5 ;  /* 0x00001805ff0075a7 */ /* 0x000ea40008001121 */
[----:B--2---:R-:W-:Y:S05]  /*1710*/  @!P0 BRA `(.L_x_22) ;  /* 0x0000009800148947 */ /* 0x004fea0003800000 */
.L_x_21:
[----:B------:R2:W-:Y:S01]  /*1720*/  @!P5 SYNCS.ARRIVE.TRANS64 RZ, [UR33], R3 ;  /* 0x00000003ffffd9a7 */ /* 0x0005e20008000021 */
[----:B------:R-:W-:Y:S04]  /*1730*/  BSSY.RECONVERGENT B0, `(.L_x_23) ;  /* 0x0000003000007945 */ /* 0x000fe80003800200 */
[----:B------:R-:W-:Y:S05]  /*1740*/  @P4 BRA `(.L_x_24) ;  /* 0x0000000000044947 */ /* 0x000fea0003800000 */
[----:B------:R-:W-:Y:S05]  /*1750*/  BPT.TRAP 0x1 ;  /* 0x000000040000795c */ /* 0x000fea0000300000 */
.L_x_24:
[----:B------:R-:W-:Y:S05]  /*1760*/  BSYNC.RECONVERGENT B0 ;  /* 0x0000000000007941 */ /* 0x000fea0003800200 */
.L_x_23:
[----:B------:R-:W-:Y:S02]  /*1770*/  UIADD3 UR6, UPT, UPT, UR17, 0x1, URZ ;  /* 0x0000000111067890 */ /* 0x000fe4000fffe0ff */
[----:B------:R-:W-:Y:S02]  /*1780*/  ULEA UR32, UR17, UR4, 0xe ;  /* 0x0000000411207291 */ /* 0x000fe4000f8e70ff */
[----:B------:R-:W-:Y:S02]  /*1790*/  UISETP.NE.AND UP0, UPT, UR6, 0x3, UPT ;  /* 0x000000030600788c */ /* 0x000fe4000bf05270 */
[----:B------:R-:W-:Y:S02]  /*17a0*/  UIADD3 UR26, UP1, UPT, UR22, 0x80, URZ ;  /* 0x00000080161a7890 */ /* 0x000fe4000ff3e0ff */
[----:B------:R-:W-:Y:S02]  /*17b0*/  USEL UR9, URZ, 0x1, UP0 ;  /* 0x00000001ff097887 */ /* 0x000fe40008000000 */
[----:B------:R-:W-:-:S02]  /*17c0*/  USEL UR6, UR6, URZ, UP0 ;  /* 0x000000ff06067287 */ /* 0x000fc40008000000 */
[----:B------:R-:W-:Y:S02]  /*17d0*/  UIADD3 UR20, UP0, UPT, UR22, 0x180, URZ ;  /* 0x0000018016147890 */ /* 0x000fe4000ff1e0ff */
[----:B------:R-:W-:Y:S01]  /*17e0*/  ULEA UR8, UR6, UR4, 0x3 ;  /* 0x0000000406087291 */ /* 0x000fe2000f8e18ff */
[----:B------:R-:W-:Y:S01]  /*17f0*/  LOP3.LUT R15, R15, UR9, RZ, 0x3c, !PT ;  /* 0x000000090f0f7c12 */ /* 0x000fe2000f8e3cff */
[----:B------:R-:W-:Y:S02]  /*1800*/  USHF.L.U32 UR34, UR16, 0x7, URZ ;  /* 0x0000000710227899 */ /* 0x000fe400080006ff */
[----:B------:R-:W-:Y:S01]  /*1810*/  UIADD3.X UR27, UPT, UPT, URZ, UR23, URZ, UP1, !UPT ;  /* 0x00000017ff1b7290 */ /* 0x000fe20008ffe4ff */
[----:B-1----:R-:W-:Y:S01]  /*1820*/  SHF.L.U32 R2, R15, 0x1f, RZ ;  /* 0x0000001f0f027819 */ /* 0x002fe200000006ff */
[----:B------:R-:W-:Y:S02]  /*1830*/  UIADD3 UR32, UPT, UPT, UR32, 0xc400, URZ ;  /* 0x0000c40020207890 */ /* 0x000fe4000fffe0ff */
[----:B------:R-:W-:Y:S01]  /*1840*/  UIADD3.X UR21, UPT, UPT, URZ, UR23, URZ, UP0, !UPT ;  /* 0x00000017ff157290 */ /* 0x000fe200087fe4ff */
[----:B------:R1:W1:Y:S01]  /*1850*/  SYNCS.PHASECHK.TRANS64.TRYWAIT P0, [UR8+0x18], R2 ;  /* 0x00001802ff0075a7 */ /* 0x0002620008001108 */
[----:B------:R-:W-:Y:S01]  /*1860*/  ULEA UR8, UR17, UR4, 0xf ;  /* 0x0000000411087291 */ /* 0x000fe2000f8e78ff */
[----:B------:R-:W-:Y:S01]  /*1870*/  UMOV UR18, 0x0 ;  /* 0x0000000000127882 */ /* 0x000fe20000000000 */
[----:B------:R-:W-:-:S02]  /*1880*/  UMOV UR19, 0x10000000 ;  /* 0x1000000000137882 */ /* 0x000fc40000000000 */
[----:B------:R-:W-:Y:S01]  /*1890*/  UIADD3 UR8, UPT, UPT, UR8, 0x18400, URZ ;  /* 0x0001840008087890 */ /* 0x000fe2000fffe0ff */
[----:B------:R1:W-:Y:S01]  /*18a0*/  UTMALDG.3D [UR32], [UR26], desc[UR18] ;  /* 0x000012201a0075b4 */ /* 0x0003e20008011000 */
[----:B------:R-:W-:Y:S01]  /*18b0*/  UMOV UR12, UR36 ;  /* 0x00000024000c7c82 */ /* 0x000fe20008000000 */
[----:B------:R-:W-:Y:S01]  /*18c0*/  UMOV UR9, UR33 ;  /* 0x0000002100097c82 */ /* 0x000fe20008000000 */
[----:B------:R-:W-:Y:S01]  /*18d0*/  UMOV UR10, UR34 ;  /* 0x00000022000a7c82 */ /* 0x000fe20008000000 */
[----:B------:R-:W-:Y:S01]  /*18e0*/  UIADD3 UR16, UPT, UPT, UR16, 0x1, URZ ;  /* 0x0000000110107890 */ /* 0x000fe2000fffe0ff */
[----:B------:R-:W-:Y:S01]  /*18f0*/  UMOV UR24, UR5 ;  /* 0x0000000500187c82 */ /* 0x000fe20008000000 */
[----:B------:R-:W-:Y:S02]  /*1900*/  UMOV UR17, UR6 ;  /* 0x0000000600117c82 */ /* 0x000fe40008000000 */
[----:B------:R1:W-:Y:S01]  /*1910*/  UTMALDG.3D [UR8], [UR20], desc[UR18] ;  /* 0x00001208140075b4 */ /* 0x0003e20008011000 */
[----:B------:R-:W-:-:S09]  /*1920*/  UISETP.NE.AND UP0, UPT, UR16, UR5, UPT ;  /* 0x000000051000728c */ /* 0x000fd2000bf05270 */
[----:B------:R-:W-:Y:S05]  /*1930*/  BRA.U UP0, `(.L_x_25) ;  /* 0xfffffffd00607547 */ /* 0x000fea000b83ffff */
.L_x_20:
[----:B-1----:R-:W-:Y:S01]  /*1940*/  ULEA UR8, UR6, UR4, 0x3 ;  /* 0x0000000406087291 */ /* 0x002fe2000f8e18ff */
[----:B------:R-:W-:Y:S01]  /*1950*/  SHF.L.U32 R2, R15, 0x1f, RZ ;  /* 0x0000001f0f027819 */ /* 0x000fe200000006ff */
[----:B------:R-:W-:Y:S01]  /*1960*/  @!P1 SYNCS.ARRIVE.TRANS64.A1T0 RZ, [UR4+0x78], RZ ;  /* 0x000078ffffff99a7 */ /* 0x000fe20008100004 */
[----:B------:R-:W-:-:S06]  /*1970*/  UISETP.GT.AND UP0, UPT, UR15, UR14, UPT ;  /* 0x0000000e0f00728c */ /* 0x000fcc000bf04270 */
[----:B--2---:R1:W2:Y:S03]  /*1980*/  SYNCS.PHASECHK.TRANS64.TRYWAIT P0, [UR8+0x18], R2 ;  /* 0x00001802ff0075a7 */ /* 0x0042a60008001108 */
[----:B------:R-:W-:Y:S05]  /*1990*/  BRA.U !UP0, `(.L_x_26) ;  /* 0x0000000108ac7547 */ /* 0x000fea000b800000 */
[----:B------:R-:W-:Y:S01]  /*19a0*/  UIADD3 UR21, UPT, UPT, UR7, UR24, URZ ;  /* 0x0000001807157290 */ /* 0x000fe2000fffe0ff */
[----:B------:R-:W-:-:S11]  /*19b0*/  UMOV UR25, UR6 ;  /* 0x0000000600197c82 */ /* 0x000fd60008000000 */
.L_x_31:
[----:B-1----:R-:W-:Y:S01]  /*19c0*/  ULEA UR17, UR25, UR4, 0x3 ;  /* 0x0000000419117291 */ /* 0x002fe2000f8e18ff */
[----:B--2---:R-:W-:Y:S01]  /*19d0*/  @!P5 MOV R3, 0xc000 ;  /* 0x0000c0000003d802 */ /* 0x004fe20000000f00 */
[----:B--2---:R-:W-:Y:S10]  /*19e0*/  @P0 BRA `(.L_x_27) ;  /* 0x00000000000c0947 */ /* 0x004ff40003800000 */
[----:B------:R-:W-:-:S04]  /*19f0*/  SHF.L.U32 R5, R15, 0x1f, RZ ;  /* 0x0000001f0f057819 */ /* 0x000fc800000006ff */
[----:B------:R-:W2:Y:S02]  /*1a00*/  SYNCS.PHASECHK.TRANS64.TRYWAIT P0, [UR17+0x18], R5 ;  /* 0x00001805ff0075a7 */ /* 0x000ea40008001111 */
[----:B--2---:R-:W-:Y:S05]  /*1a10*/  @!P0 BRA `(.L_x_28) ;  /* 0x00000094006c8947 */ /* 0x004fea0003800000 */
.L_x_27:
[----:B------:R2:W-:Y:S01]  /*1a20*/  @!P5 SYNCS.ARRIVE.TRANS64 RZ, [UR17], R3 ;  /* 0x00000003ffffd9a7 */ /* 0x0005e20008000011 */
[----:B------:R-:W-:Y:S04]  /*1a30*/  BSSY.RECONVERGENT B0, `(.L_x_29) ;  /* 0x0000003000007945 */ /* 0x000fe80003800200 */
[----:B------:R-:W-:Y:S05]  /*1a40*/  @P4 BRA `(.L_x_30) ;  /* 0x0000000000044947 */ /* 0x000fea0003800000 */
[----:B------:R-:W-:Y:S05]  /*1a50*/  BPT.TRAP 0x1 ;  /* 0x000000040000795c */ /* 0x000fea0000300000 */
.L_x_30:
[----:B------:R-:W-:Y:S05]  /*1a60*/  BSYNC.RECONVERGENT B0 ;  /* 0x0000000000007941 */ /* 0x000fea0003800200 */
.L_x_29:
        /* <DEDUP_REMOVED lines=10> */
[----:B------:R-:W-:Y:S01]  /*1b10*/  UIADD3 UR16, UPT, UPT, UR16, 0xc400, URZ ;  /* 0x0000c40010107890 */ /* 0x000fe2000fffe0ff */
[----:B-1----:R-:W-:Y:S01]  /*1b20*/  SHF.L.U32 R2, R15, 0x1f, RZ ;  /* 0x0000001f0f027819 */ /* 0x002fe200000006ff */
[----:B------:R-:W-:Y:S02]  /*1b30*/  UIADD3.X UR31, UPT, UPT, URZ, UR23, URZ, UP1, !UPT ;  /* 0x00000017ff1f7290 */ /* 0x000fe40008ffe4ff */
[----:B------:R-:W-:Y:S01]  /*1b40*/  UIADD3.X UR29, UPT, UPT, URZ, UR23, URZ, UP0, !UPT ;  /* 0x00000017ff1d7290 */ /* 0x000fe200087fe4ff */
[----:B------:R1:W1:Y:S01]  /*1b50*/  SYNCS.PHASECHK.TRANS64.TRYWAIT P0, [UR8+0x18], R2 ;  /* 0x00001802ff0075a7 */ /* 0x0002620008001108 */
[----:B------:R-:W-:Y:S01]  /*1b60*/  ULEA UR8, UR25, UR4, 0xf ;  /* 0x0000000419087291 */ /* 0x000fe2000f8e78ff */
[----:B------:R-:W-:Y:S01]  /*1b70*/  UMOV UR26, 0x0 ;  /* 0x00000000001a7882 */ /* 0x000fe20000000000 */
[----:B------:R-:W-:-:S02]  /*1b80*/  UMOV UR27, 0x10000000 ;  /* 0x10000000001b7882 */ /* 0x000fc40000000000 */
[----:B------:R-:W-:Y:S01]  /*1b90*/  UIADD3 UR8, UPT, UPT, UR8, 0x18400, URZ ;  /* 0x0001840008087890 */ /* 0x000fe2000fffe0ff */
[----:B------:R-:W-:Y:S01]  /*1ba0*/  UMOV UR19, UR35 ;  /* 0x0000002300137c82 */ /* 0x000fe20008000000 */
[----:B------:R-:W-:Y:S01]  /*1bb0*/  UMOV UR20, UR36 ;  /* 0x0000002400147c82 */ /* 0x000fe20008000000 */
[----:B------:R-:W-:Y:S01]  /*1bc0*/  UMOV UR12, UR36 ;  /* 0x00000024000c7c82 */ /* 0x000fe20008000000 */
[----:B------:R-:W-:Y:S01]  /*1bd0*/  UMOV UR9, UR17 ;  /* 0x0000001100097c82 */ /* 0x000fe20008000000 */
[----:B------:R-:W-:Y:S01]  /*1be0*/  UMOV UR10, UR18 ;  /* 0x00000012000a7c82 */ /* 0x000fe20008000000 */
[----:B------:R1:W-:Y:S01]  /*1bf0*/  UTMALDG.3D [UR16], [UR30], desc[UR26] ;  /* 0x00001a101e0075b4 */ /* 0x0003e20008011000 */
[----:B------:R-:W-:Y:S01]  /*1c00*/  UIADD3 UR24, UPT, UPT, UR24, 0x1, URZ ;  /* 0x0000000118187890 */ /* 0x000fe2000fffe0ff */
[----:B------:R-:W-:-:S03]  /*1c10*/  UMOV UR25, UR6 ;  /* 0x0000000600197c82 */ /* 0x000fc60008000000 */
[----:B------:R-:W-:Y:S01]  /*1c20*/  UISETP.NE.AND UP0, UPT, UR24, UR21, UPT ;  /* 0x000000151800728c */ /* 0x000fe2000bf05270 */
[----:B------:R1:W-:Y:S08]  /*1c30*/  UTMALDG.3D [UR8], [UR28], desc[UR26] ;  /* 0x00001a081c0075b4 */ /* 0x0003f00008011000 */
[----:B------:R-:W-:Y:S05]  /*1c40*/  BRA.U UP0, `(.L_x_31) ;  /* 0xfffffffd005c7547 */ /* 0x000fea000b83ffff */
.L_x_26:
[C---:B-1----:R-:W-:Y:S01]  /*1c50*/  LEA R2, R14.reuse, UR4, 0x3 ;  /* 0x000000040e027c11 */ /* 0x042fe2000f8e18ff */
[----:B------:R-:W-:Y:S01]  /*1c60*/  NOP ;  /* 0x0000000000007918 */ /* 0x000fe20000000000 */
[----:B--2---:R-:W-:Y:S02]  /*1c70*/  SHF.L.U32 R3, R13, 0x1f, RZ ;  /* 0x0000001f0d037819 */ /* 0x004fe400000006ff */
[----:B------:R-:W-:Y:S02]  /*1c80*/  LEA R4, R14, UR4, 0x4 ;  /* 0x000000040e047c11 */ /* 0x000fe4000f8e20ff */
[----:B------:R-:W1:Y:S02]  /*1c90*/  SYNCS.PHASECHK.TRANS64.TRYWAIT P0, [R2+URZ+0x80], R3 ;  /* 0x00008003020075a7 */ /* 0x000e6400080011ff */
[----:B-1----:R-:W-:Y:S05]  /*1ca0*/  @!P0 BRA `(.L_x_32) ;  /* 0x0000009000e08947 */ /* 0x002fea0003800000 */
.L_x_128:
[----:B------:R-:W2:Y:S01]  /*1cb0*/  LDS.128 R4, [R4+0xf0] ;  /* 0x0000f00004047984 */ /* 0x000ea20000000c00 */
[----:B---3--:R-:W-:Y:S01]  /*1cc0*/  ISETP.GE.AND P0, PT, R72, 0x1, PT ;  /* 0x000000014800780c */ /* 0x008fe20003f06270 */
[----:B-1----:R-:W-:Y:S01]  /*1cd0*/  VIADD R2, R2, 0x90 ;  /* 0x0000009002027836 */ /* 0x002fe20000000000 */
[----:B------:R-:W-:Y:S01]  /*1ce0*/  @!PT LDS RZ, [RZ] ;  /* 0x00000000fffff984 */ /* 0x000fe20000000800 */
[----:B------:R-:W-:Y:S01]  /*1cf0*/  @!PT LDS RZ, [RZ] ;  /* 0x00000000fffff984 */ /* 0x000fe20000000800 */
[----:B------:R-:W-:Y:S01]  /*1d00*/  @!PT LDS RZ, [RZ] ;  /* 0x00000000fffff984 */ /* 0x000fe20000000800 */
[----:B------:R-:W-:Y:S01]  /*1d10*/  @!PT LDS RZ, [RZ] ;  /* 0x00000000fffff984 */ /* 0x000fe20000000800 */
[----:B------:R1:W-:Y:S06]  /*1d20*/  MEMBAR.ALL.CTA ;  /* 0x0000000000007992 */ /* 0x0003ec0000008000 */
[----:B-1----:R-:W1:Y:S01]  /*1d30*/  FENCE.VIEW.ASYNC.S ;  /* 0x00000000000073c6 */ /* 0x002e620000000000 */
[----:B------:R-:W-:-:S04]  /*1d40*/  PRMT R2, RZ, 0x654, R2 ;  /* 0x00000654ff027816 */ /* 0x000fc80000000002 */
[----:B-1----:R1:W-:Y:S01]  /*1d50*/  SYNCS.ARRIVE.TRANS64.RED.A1T0 RZ, [R2+URZ], RZ ;  /* 0x000000ff02ff79a7 */ /* 0x0023e200081004ff */
[----:B--2---:R-:W-:-:S13]  /*1d60*/  LOP3.LUT P2, RZ, R6, 0x1, RZ, 0xc0, !PT ;  /* 0x0000000106ff7812 */ /* 0x004fda000784c0ff */
[----:B------:R-:W-:Y:S01]  /*1d70*/  @P2 SHF.R.U32.HI R3, RZ, 0x10, R5 ;  /* 0x00000010ff032819 */ /* 0x000fe20000011605 */
[----:B------:R-:W-:Y:S01]  /*1d80*/  VOTEU.ANY UP0, P2 ;  /* 0x0000000000ff7886 */ /* 0x000fe20001000100 */
[----:B------:R-:W-:Y:S02]  /*1d90*/  @P2 MOV R11, R4 ;  /* 0x00000004000b2202 */ /* 0x000fe40000000f00 */
[----:B------:R-:W-:Y:S02]  /*1da0*/  @P2 R2UR.BROADCAST UR8, R3 ;  /* 0x00000000030822ca */ /* 0x000fe400008e0000 */
[----:B------:R-:W-:-:S11]  /*1db0*/  @P2 LOP3.LUT R8, R5, 0xffff, RZ, 0xc0, !PT ;  /* 0x0000ffff05082812 */ /* 0x000fd600078ec0ff */
[----:B------:R-:W-:Y:S01]  /*1dc0*/  @UP0 UMOV UR36, UR8 ;  /* 0x0000000800240c82 */ /* 0x000fe20008000000 */
[----:B-1----:R-:W-:Y:S05]  /*1dd0*/  @!P0 BRA `(.L_x_33) ;  /* 0x0000000000b88947 */ /* 0x002fea0003800000 */
[----:B------:R-:W4:Y:S01]  /*1de0*/  LDC.64 R4, c[0x0][0xb18] ;  /* 0x0002c600ff047b82 */ /* 0x000f220000000a00 */
[----:B------:R-:W-:-:S07]  /*1df0*/  ISETP.NE.AND P3, PT, R72, 0x1, PT ;  /* 0x000000014800780c */ /* 0x000fce0003f65270 */
[----:B------:R-:W1:Y:S08]  /*1e00*/  LDC.64 R6, c[0x0][0xb10] ;  /* 0x0002c400ff067b82 */ /* 0x000e700000000a00 */
[----:B------:R-:W2:Y:S08]  /*1e10*/  LDC R16, c[0x0][0xb20] ;  /* 0x0002c800ff107b82 */ /* 0x000eb00000000800 */
[----:B------:R-:W3:Y:S01]  /*1e20*/  LDC R18, c[0x0][0xb0c] ;  /* 0x0002c300ff127b82 */ /* 0x000ee20000000800 */
[----:B----4-:R-:W-:Y:S01]  /*1e30*/  IMAD.HI.U32 R17, R0, R5, RZ ;  /* 0x0000000500117227 */ /* 0x010fe200078e00ff */
[----:B------:R-:W-:-:S03]  /*1e40*/  ISETP.NE.AND P0, PT, R4, 0x1, PT ;  /* 0x000000010400780c */ /* 0x000fc60003f05270 */
[----:B------:R-:W-:-:S03]  /*1e50*/  IMAD.HI.U32 R5, R8, R5, RZ ;  /* 0x0000000508057227 */ /* 0x000fc600078e00ff */
[----:B------:R-:W4:Y:S01]  /*1e60*/  LDC.64 R2, c[0x0][0xb28] ;  /* 0x0002ca00ff027b82 */ /* 0x000f220000000a00 */
[----:B-1----:R-:W-:-:S04]  /*1e70*/  IMAD.HI.U32 R20, R9, R6, RZ ;  /* 0x0000000609147227 */ /* 0x002fc800078e00ff */
[----:B------:R-:W-:Y:S01]  /*1e80*/  IMAD.HI.U32 R22, R11, R6, RZ ;  /* 0x000000060b167227 */ /* 0x000fe200078e00ff */
[----:B------:R-:W-:Y:S02]  /*1e90*/  SHF.R.U32.HI R20, RZ, R7, R20 ;  /* 0x00000007ff147219 */ /* 0x000fe40000011614 */
[-C--:B--2---:R-:W-:Y:S02]  /*1ea0*/  SHF.R.U32.HI R17, RZ, R16.reuse, R17 ;  /* 0x00000010ff117219 */ /* 0x084fe40000011611 */
[----:B------:R-:W-:Y:S02]  /*1eb0*/  SHF.R.U32.HI R5, RZ, R16, R5 ;  /* 0x00000010ff057219 */ /* 0x000fe40000011605 */
[----:B------:R-:W-:Y:S02]  /*1ec0*/  SEL R17, R0, R17, !P0 ;  /* 0x0000001100117207 */ /* 0x000fe40004000000 */
[----:B------:R-:W-:Y:S02]  /*1ed0*/  SHF.R.U32.HI R22, RZ, R7, R22 ;  /* 0x00000007ff167219 */ /* 0x000fe40000011616 */
[----:B---3--:R-:W-:-:S02]  /*1ee0*/  ISETP.NE.AND P1, PT, R18, 0x1, PT ;  /* 0x000000011200780c */ /* 0x008fc40003f25270 */
[----:B------:R-:W-:Y:S02]  /*1ef0*/  SEL R5, R8, R5, !P0 ;  /* 0x0000000508057207 */ /* 0x000fe40004000000 */
[----:B------:R-:W-:Y:S02]  /*1f00*/  SEL R19, R9, R20, !P1 ;  /* 0x0000001409137207 */ /* 0x000fe40004800000 */
[----:B------:R-:W-:Y:S01]  /*1f10*/  SEL R7, R11, R22, !P1 ;  /* 0x000000160b077207 */ /* 0x000fe20004800000 */
[----:B----4-:R-:W-:-:S04]  /*1f20*/  IMAD.HI.U32 R20, R17, R2, RZ ;  /* 0x0000000211147227 */ /* 0x010fc800078e00ff */
[----:B------:R-:W-:Y:S01]  /*1f30*/  IMAD.HI.U32 R6, R19, R2, RZ ;  /* 0x0000000213067227 */ /* 0x000fe200078e00ff */
[----:B------:R-:W-:-:S04]  /*1f40*/  @P3 SHF.R.U32.HI R17, RZ, R3, R20 ;  /* 0x00000003ff113219 */ /* 0x000fc80000011614 */
[----:B------:R-:W-:Y:S01]  /*1f50*/  @P3 SHF.R.U32.HI R19, RZ, R3, R6 ;  /* 0x00000003ff133219 */ /* 0x000fe20000011606 */
[----:B------:R-:W-:-:S04]  /*1f60*/  IMAD R17, R72, R17, RZ ;  /* 0x0000001148117224 */ /* 0x000fc800078e02ff */
[----:B------:R-:W-:Y:S01]  /*1f70*/  IMAD R6, R72, R19, RZ ;  /* 0x0000001348067224 */ /* 0x000fe200078e02ff */
[C---:B------:R-:W-:Y:S02]  /*1f80*/  ISETP.GE.AND P0, PT, R5.reuse, R17, PT ;  /* 0x000000110500720c */ /* 0x040fe40003f06270 */
[----:B------:R-:W-:Y:S02]  /*1f90*/  IADD3 R17, PT, PT, -R5, RZ, RZ ;  /* 0x000000ff05117210 */ /* 0x000fe40007ffe1ff */
[----:B------:R-:W-:Y:S01]  /*1fa0*/  ISETP.GE.OR P0, PT, R7, R6, P0 ;  /* 0x000000060700720c */ /* 0x000fe20000706670 */
[----:B------:R-:W-:-:S04]  /*1fb0*/  IMAD.HI.U32 R6, R5, R2, RZ ;  /* 0x0000000205067227 */ /* 0x000fc800078e00ff */
[----:B------:R-:W-:Y:S01]  /*1fc0*/  IMAD R8, R4, R17, R8 ;  /* 0x0000001104087224 */ /* 0x000fe200078e0208 */
[----:B------:R-:W-:-:S04]  /*1fd0*/  SHF.R.U32.HI R6, RZ, R3, R6 ;  /* 0x00000003ff067219 */ /* 0x000fc80000011606 */
[----:B------:R-:W-:-:S03]  /*1fe0*/  SEL R6, R5, R6, !P3 ;  /* 0x0000000605067207 */ /* 0x000fc60005800000 */
[----:B------:R-:W-:-:S04]  /*1ff0*/  @!P0 IMAD.HI.U32 R16, R7, R2, RZ ;  /* 0x0000000207108227 */ /* 0x000fc800078e00ff */
[----:B------:R-:W-:Y:S01]  /*2000*/  IMAD.MOV R2, RZ, RZ, -R6 ;  /* 0x000000ffff027224 */ /* 0x000fe200078e0a06 */
[----:B------:R-:W-:-:S03]  /*2010*/  @!P0 SHF.R.U32.HI R16, RZ, R3, R16 ;  /* 0x00000003ff108219 */ /* 0x000fc60000011610 */
[----:B------:R-:W-:Y:S01]  /*2020*/  IMAD R2, R72, R2, R5 ;  /* 0x0000000248027224 */ /* 0x000fe200078e0205 */
        /* <DEDUP_REMOVED lines=9> */
.L_x_33:
[----:B------:R-:W1:Y:S02]  /*20c0*/  LDCU UR8, c[0x0][0xb30] ;  /* 0x00016600ff0877ac */ /* 0x000e640008000800 */
[----:B-1----:R-:W-:-:S09]  /*20d0*/  UISETP.NE.AND UP0, UPT, UR8, 0x1, UPT ;  /* 0x000000010800788c */ /* 0x002fd2000bf05270 */
[----:B------:R-:W-:Y:S05]  /*20e0*/  BRA.U UP0, `(.L_x_34) ;  /* 0x0000000100407547 */ /* 0x000fea000b800000 */
[----:B------:R-:W1:Y:S08]  /*20f0*/  LDC.64 R4, c[0x0][0xb10] ;  /* 0x0002c400ff047b82 */ /* 0x000e700000000a00 */
[----:B------:R-:W2:Y:S08]  /*2100*/  LDC.64 R2, c[0x0][0xb18] ;  /* 0x0002c600ff027b82 */ /* 0x000eb00000000a00 */
[----:B------:R-:W3:Y:S08]  /*2110*/  LDC R6, c[0x0][0xb20] ;  /* 0x0002c800ff067b82 */ /* 0x000ef00000000800 */
[----:B------:R-:W4:Y:S01]  /*2120*/  LDC R16, c[0x0][0xb0c] ;  /* 0x0002c300ff107b82 */ /* 0x000f220000000800 */
[----:B-1----:R-:W-:-:S05]  /*2130*/  IMAD.HI.U32 R4, R11, R4, RZ ;  /* 0x000000040b047227 */ /* 0x002fca00078e00ff */
[----:B------:R-:W-:Y:S01]  /*2140*/  SHF.R.U32.HI R4, RZ, R5, R4 ;  /* 0x00000005ff047219 */ /* 0x000fe20000011604 */
[----:B--2---:R-:W-:Y:S01]  /*2150*/  IMAD.HI.U32 R3, R8, R3, RZ ;  /* 0x0000000308037227 */ /* 0x004fe200078e00ff */
[----:B------:R-:W-:-:S04]  /*2160*/  ISETP.NE.AND P0, PT, R2, 0x1, PT ;  /* 0x000000010200780c */ /* 0x000fc80003f05270 */
[----:B---3--:R-:W-:-:S04]  /*2170*/  SHF.R.U32.HI R3, RZ, R6, R3 ;  /* 0x00000006ff037219 */ /* 0x008fc80000011603 */
[----:B------:R-:W-:Y:S02]  /*2180*/  SEL R3, R8, R3, !P0 ;  /* 0x0000000308037207 */ /* 0x000fe40004000000 */
[----:B----4-:R-:W-:-:S04]  /*2190*/  ISETP.NE.AND P1, PT, R16, 0x1, PT ;  /* 0x000000011000780c */ /* 0x010fc80003f25270 */
[----:B------:R-:W-:-:S05]  /*21a0*/  SEL R4, R11, R4, !P1 ;  /* 0x000000040b047207 */ /* 0x000fca0004800000 */
[----:B------:R-:W-:Y:S02]  /*21b0*/  IMAD.IADD R5, R3, 0x1, -R4 ;  /* 0x0000000103057824 */ /* 0x000fe400078e0a04 */
[----:B------:R-:W-:Y:S02]  /*21c0*/  IMAD.IADD R3, R4, 0x1, -R3 ;  /* 0x0000000104037824 */ /* 0x000fe400078e0a03 */
[----:B------:R-:W-:Y:S02]  /*21d0*/  IMAD R11, R5, R16, R11 ;  /* 0x00000010050b7224 */ /* 0x000fe400078e020b */
[----:B------:R-:W-:-:S07]  /*21e0*/  IMAD R8, R3, R2, R8 ;  /* 0x0000000203087224 */ /* 0x000fce00078e0208 */
.L_x_34:
[----:B------:R-:W-:Y:S01]  /*21f0*/  VIADD R14, R14, 0x1 ;  /* 0x000000010e0e7836 */ /* 0x000fe20000000000 */
[----:B------:R-:W-:Y:S01]  /*2200*/  PLOP3.LUT P1, PT, PT, PT, PT, 0x80, 0x8 ;  /* 0x000000000008781c */ /* 0x000fe20003f2f070 */
[----:B------:R-:W-:Y:S02]  /*2210*/  IMAD.IADD R21, R11, 0x1, R170 ;  /* 0x000000010b157824 */ /* 0x000fe400078e02aa */
[----:B------:R-:W-:Y:S01]  /*2220*/  IMAD.IADD R20, R8, 0x1, R147 ;  /* 0x0000000108147824 */ /* 0x000fe200078e0293 */
[----:B------:R-:W-:-:S04]  /*2230*/  ISETP.NE.AND P0, PT, R14, 0x2, PT ;  /* 0x000000020e00780c */ /* 0x000fc80003f05270 */
[----:B------:R-:W-:Y:S02]  /*2240*/  SEL R2, RZ, 0x1, P0 ;  /* 0x00000001ff027807 */ /* 0x000fe40000000000 */
[----:B------:R-:W-:Y:S02]  /*2250*/  SEL R14, R14, RZ, P0 ;  /* 0x000000ff0e0e7207 */ /* 0x000fe40000000000 */
[----:B------:R-:W-:Y:S01]  /*2260*/  LOP3.LUT R13, R13, R2, RZ, 0x3c, !PT ;  /* 0x000000020d0d7212 */ /* 0x000fe200078e3cff */
[----:B------:R-:W-:Y:S06]  /*2270*/  @P2 BRA `(.L_x_35) ;  /* 0xfffffff000982947 */ /* 0x000fec000383ffff */
[----:B------:R-:W-:Y:S01]  /*2280*/  UIADD3 UR4, UPT, UPT, UR4, 0x18, URZ ;  /* 0x0000001804047890 */ /* 0x000fe2000fffe0ff */
[----:B------:R-:W-:-:S03]  /*2290*/  SHF.L.U32 R3, R15, 0x1f, RZ ;  /* 0x0000001f0f037819 */ /* 0x000fc600000006ff */
[----:B------:R-:W-:-:S09]  /*22a0*/  ULEA UR5, UR6, UR4, 0x3 ;  /* 0x0000000406057291 */ /* 0x000fd2000f8e18ff */
[----:B------:R-:W1:Y:S02]  /*22b0*/  SYNCS.PHASECHK.TRANS64.TRYWAIT P0, [UR5], R3 ;  /* 0x00000003ff0075a7 */ /* 0x000e640008001105 */
[----:B-1----:R-:W-:Y:S05]  /*22c0*/  @!P0 BRA `(.L_x_36) ;  /* 0x0000008c006c8947 */ /* 0x002fea0003800000 */
.L_x_130:
[----:B------:R-:W-:-:S04]  /*22d0*/  UIADD3 UR6, UPT, UPT, UR6, 0x1, URZ ;  /* 0x0000000106067890 */ /* 0x000fc8000fffe0ff */
[----:B------:R-:W-:-:S04]  /*22e0*/  UISETP.NE.AND UP0, UPT, UR6, 0x3, UPT ;  /* 0x000000030600788c */ /* 0x000fc8000bf05270 */
[----:B------:R-:W-:Y:S02]  /*22f0*/  USEL UR7, URZ, 0x1, UP0 ;  /* 0x00000001ff077887 */ /* 0x000fe40008000000 */
[----:B------:R-:W-:-:S04]  /*2300*/  USEL UR6, UR6, URZ, UP0 ;  /* 0x000000ff06067287 */ /* 0x000fc80008000000 */
[----:B------:R-:W-:Y:S01]  /*2310*/  ULEA UR5, UR6, UR4, 0x3 ;  /* 0x0000000406057291 */ /* 0x000fe2000f8e18ff */
[----:B------:R-:W-:-:S04]  /*2320*/  LOP3.LUT R15, R15, UR7, RZ, 0x3c, !PT ;  /* 0x000000070f0f7c12 */ /* 0x000fc8000f8e3cff */
[----:B-1----:R-:W-:-:S04]  /*2330*/  SHF.L.U32 R3, R15, 0x1f, RZ ;  /* 0x0000001f0f037819 */ /* 0x002fc800000006ff */
[----:B------:R-:W1:Y:S02]  /*2340*/  SYNCS.PHASECHK.TRANS64.TRYWAIT P0, [UR5], R3 ;  /* 0x00000003ff0075a7 */ /* 0x000e640008001105 */
[----:B-1----:R-:W-:Y:S05]  /*2350*/  @!P0 BRA `(.L_x_37) ;  /* 0x0000008c00608947 */ /* 0x002fea0003800000 */
.L_x_132:
[----:B------:R-:W-:-:S04]  /*2360*/  UIADD3 UR6, UPT, UPT, UR6, 0x1, URZ ;  /* 0x0000000106067890 */ /* 0x000fc8000fffe0ff */
[----:B------:R-:W-:-:S04]  /*2370*/  UISETP.NE.AND UP0, UPT, UR6, 0x3, UPT ;  /* 0x000000030600788c */ /* 0x000fc8000bf05270 */
[----:B------:R-:W-:Y:S02]  /*2380*/  USEL UR5, URZ, 0x1, UP0 ;  /* 0x00000001ff057887 */ /* 0x000fe40008000000 */
[----:B------:R-:W-:-:S04]  /*2390*/  USEL UR6, UR6, URZ, UP0 ;  /* 0x000000ff06067287 */ /* 0x000fc80008000000 */
[----:B------:R-:W-:Y:S01]  /*23a0*/  ULEA UR6, UR6, UR4, 0x3 ;  /* 0x0000000406067291 */ /* 0x000fe2000f8e18ff */
[----:B-1----:R-:W-:-:S04]  /*23b0*/  LOP3.LUT R3, R15, UR5, RZ, 0x3c, !PT ;  /* 0x000000050f037c12 */ /* 0x002fc8000f8e3cff */
[----:B------:R-:W-:Y:S01]  /*23c0*/  SHF.L.U32 R3, R3, 0x1f, RZ ;  /* 0x0000001f03037819 */ /* 0x000fe200000006ff */
[----:B----4-:R-:W-:-:S07]  /*23d0*/  IMAD.U32 R0, RZ, RZ, UR6 ;  /* 0x00000006ff007e24 */ /* 0x010fce000f8e00ff */
.L_x_38:
[----:B-1----:R1:W2:Y:S02]  /*23e0*/  SYNCS.PHASECHK.TRANS64.TRYWAIT P0, [R0+URZ], R3 ;  /* 0x00000003000075a7 */ /* 0x0022a400080011ff */
[----:B--2---:R-:W-:Y:S05]  /*23f0*/  @!P0 NANOSLEEP.SYNCS 0x989680 ;  /* 0x009896800000895d */ /* 0x004fea0003900000 */
[----:B------:R-:W2:Y:S02]  /*2400*/  @!P0 SYNCS.PHASECHK.TRANS64 P0, [R0+URZ], R3 ;  /* 0x00000003000085a7 */ /* 0x000ea400080010ff */
[----:B--2---:R-:W-:Y:S05]  /*2410*/  @P0 EXIT ;  /* 0x000000000000094d */ /* 0x004fea0003800000 */
[----:B------:R-:W-:Y:S05]  /*2420*/  BRA `(.L_x_38) ;  /* 0xfffffffc00ec7947 */ /* 0x000fea000383ffff */
.L_x_17:
[----:B------:R-:W-:-:S04]  /*2430*/  UISETP.NE.AND UP1, UPT, UR37, URZ, UPT ;  /* 0x000000ff2500728c */ /* 0x000fc8000bf25270 */
[----:B------:R-:W-:-:S09]  /*2440*/  UISETP.NE.OR UP1, UPT, UR8, 0x1, UP1 ;  /* 0x000000010800788c */ /* 0x000fd20008f25670 */
[----:B------:R-:W-:Y:S05]  /*2450*/  BRA.U UP1, `(.L_x_39) ;  /* 0x0000000501487547 */ /* 0x000fea000b800000 */
[----:B------:R-:W-:Y:S01]  /*2460*/  ISETP.NE.AND P2, PT, R2, RZ, PT ;  /* 0x000000ff0200720c */ /* 0x000fe20003f45270 */
[----:B------:R-:W-:Y:S01]  /*2470*/  IMAD.MOV.U32 R12, RZ, RZ, 0x1 ;  /* 0x00000001ff0c7424 */ /* 0x000fe200078e00ff */
[----:B------:R-:W-:Y:S02]  /*2480*/  CS2R R10, SRZ ;  /* 0x00000000000a7805 */ /* 0x000fe4000001ff00 */
[----:B------:R-:W-:Y:S01]  /*2490*/  CS2R R8, SRZ ;  /* 0x0000000000087805 */ /* 0x000fe2000001ff00 */
[----:B------:R-:W-:Y:S01]  /*24a0*/  UMOV UR4, 0x400 ;  /* 0x0000040000047882 */ /* 0x000fe20000000000 */
[----:B------:R-:W-:Y:S01]  /*24b0*/  UMOV UR6, URZ ;  /* 0x000000ff00067c82 */ /* 0x000fe20008000000 */
[----:B------:R-:W-:-:S12]  /*24c0*/  ULEA UR37, UR37, UR4, 0x18 ;  /* 0x0000000425257291 */ /* 0x000fd8000f8ec0ff */
.L_x_43:
[----:B------:R-:W-:Y:S02]  /*24d0*/  LEA R0, R8, UR37, 0x3 ;  /* 0x0000002508007c11 */ /* 0x000fe4000f8e18ff */
[----:B------:R-:W-:-:S03]  /*24e0*/  SHF.L.U32 R5, R9, 0x1f, RZ ;  /* 0x0000001f09057819 */ /* 0x000fc600000006ff */
[----:B------:R-:W-:Y:S01]  /*24f0*/  VIADD R4, R0, 0xd0 ;  /* 0x000000d000047836 */ /* 0x000fe20000000000 */
[----:B------:R-:W1:Y:S02]  /*2500*/  SYNCS.PHASECHK.TRANS64.TRYWAIT P0, [R0+URZ+0xc0], R5 ;  /* 0x0000c005000075a7 */ /* 0x000e6400080011ff */
[----:B-1----:R-:W-:Y:S05]  /*2510*/  @!P0 BRA `(.L_x_40) ;  /* 0x0000008c00088947 */ /* 0x002fea0003800000 */
.L_x_133:
[----:B------:R-:W-:Y:S01]  /*2520*/  ULEA UR5, UR6, UR37, 0x3 ;  /* 0x0000002506057291 */ /* 0x000fe2000f8e18ff */
[----:B------:R-:W-:Y:S02]  /*2530*/  PRMT R4, RZ, 0x654, R4 ;  /* 0x00000654ff047816 */ /* 0x000fe40000000004 */
[----:B-1----:R-:W-:Y:S01]  /*2540*/  SHF.L.U32 R5, R12, 0x1f, RZ ;  /* 0x0000001f0c057819 */ /* 0x002fe200000006ff */
[----:B------:R-:W-:Y:S01]  /*2550*/  UIADD3 UR4, UPT, UPT, UR5, 0x80, URZ ;  /* 0x0000008005047890 */ /* 0x000fe2000fffe0ff */
[----:B------:R1:W-:Y:S05]  /*2560*/  SYNCS.ARRIVE.TRANS64.RED.A1T0 RZ, [R4+URZ], RZ ;  /* 0x000000ff04ff79a7 */ /* 0x0003ea00081004ff */
[----:B------:R-:W-:Y:S01]  /*2570*/  IMAD.U32 R7, RZ, RZ, UR4 ;  /* 0x00000004ff077e24 */ /* 0x000fe2000f8e00ff */
[----:B------:R-:W2:Y:S04]  /*2580*/  SYNCS.PHASECHK.TRANS64.TRYWAIT P0, [UR5+0x90], R5 ;  /* 0x00009005ff0075a7 */ /* 0x000ea80008001105 */
[----:B------:R-:W-:Y:S01]  /*2590*/  PRMT R6, R2, 0x654, R7 ;  /* 0x0000065402067816 */ /* 0x000fe20000000007 */
[----:B-1----:R-:W-:Y:S01]  /*25a0*/  @!P2 IMAD.MOV.U32 R4, RZ, RZ, 0x10 ;  /* 0x00000010ff04a424 */ /* 0x002fe200078e00ff */
[----:B--2---:R-:W-:Y:S06]  /*25b0*/  @!P0 BRA `(.L_x_41) ;  /* 0x0000008800f48947 */ /* 0x004fec0003800000 */
.L_x_135:
[----:B------:R-:W-:Y:S01]  /*25c0*/  ULEA UR4, UR6, UR37, 0x4 ;  /* 0x0000002506047291 */ /* 0x000fe2000f8e20ff */
[----:B------:R-:W-:Y:S01]  /*25d0*/  SEL R3, R6, R3, !P2 ;  /* 0x0000000306037207 */ /* 0x000fe20005000000 */
[----:B------:R-:W-:Y:S01]  /*25e0*/  UIADD3 UR5, UPT, UPT, UR5, 0x80, URZ ;  /* 0x0000008005057890 */ /* 0x000fe2000fffe0ff */
[----:B-1----:R-:W-:Y:S01]  /*25f0*/  LEA R0, R11, UR37, 0x3 ;  /* 0x000000250b007c11 */ /* 0x002fe2000f8e18ff */
[----:B------:R-:W-:Y:S01]  /*2600*/  UIADD3 UR4, UPT, UPT, UR4, 0xf0, URZ ;  /* 0x000000f004047890 */ /* 0x000fe2000fffe0ff */
[----:B------:R-:W-:Y:S01]  /*2610*/  SHF.L.U32 R5, R10, 0x1f, RZ ;  /* 0x0000001f0a057819 */ /* 0x000fe200000006ff */
[----:B------:R1:W-:Y:S01]  /*2620*/  @!P2 SYNCS.ARRIVE.TRANS64.RED RZ, [R3+URZ], R4 ;  /* 0x0000000403ffa9a7 */ /* 0x0003e200080004ff */
[----:B------:R-:W-:Y:S01]  /*2630*/  UIADD3 UR6, UPT, UPT, UR6, 0x1, URZ ;  /* 0x0000000106067890 */ /* 0x000fe2000fffe0ff */
[----:B------:R-:W-:-:S03]  /*2640*/  VIADD R8, R8, 0x1 ;  /* 0x0000000108087836 */ /* 0x000fc60000000000 */
[----:B------:R-:W-:Y:S02]  /*2650*/  UISETP.NE.AND UP0, UPT, UR6, 0x2, UPT ;  /* 0x000000020600788c */ /* 0x000fe4000bf05270 */
[----:B------:R-:W-:Y:S06]  /*2660*/  UGETNEXTWORKID.BROADCAST [UR4], [UR5] ;  /* 0x00000000040073ca */ /* 0x000fec0008000100 */
[----:B------:R-:W-:Y:S01]  /*2670*/  USEL UR4, URZ, 0x1, UP0 ;  /* 0x00000001ff047887 */ /* 0x000fe20008000000 */
[----:B------:R-:W-:Y:S01]  /*2680*/  ISETP.NE.AND P0, PT, R8, 0x2, PT ;  /* 0x000000020800780c */ /* 0x000fe20003f05270 */
[----:B------:R-:W-:Y:S01]  /*2690*/  USEL UR6, UR6, URZ, UP0 ;  /* 0x000000ff06067287 */ /* 0x000fe20008000000 */
[----:B------:R-:W2:Y:S03]  /*26a0*/  SYNCS.PHASECHK.TRANS64.TRYWAIT P1, [R0+URZ+0x80], R5 ;  /* 0x00008005000075a7 */ /* 0x000ea600080211ff */
[----:B------:R-:W-:Y:S01]  /*26b0*/  LOP3.LUT R12, R12, UR4, RZ, 0x3c, !PT ;  /* 0x000000040c0c7c12 */ /* 0x000fe2000f8e3cff */
[----:B-12---:R-:W-:Y:S07]  /*26c0*/  @!P1 BRA `(.L_x_42) ;  /* 0x0000008800c89947 */ /* 0x006fee0003800000 */
.L_x_136:
[C---:B------:R-:W-:Y:S01]  /*26d0*/  LEA R4, R11.reuse, UR37, 0x4 ;  /* 0x000000250b047c11 */ /* 0x040fe2000f8e20ff */
[----:B-1----:R-:W-:Y:S01]  /*26e0*/  VIADD R0, R0, 0x90 ;  /* 0x0000009000007836 */ /* 0x002fe20000000000 */
[----:B------:R-:W-:Y:S01]  /*26f0*/  SEL R8, R8, RZ, P0 ;  /* 0x000000ff08087207 */ /* 0x000fe20000000000 */
[----:B------:R-:W-:-:S03]  /*2700*/  VIADD R11, R11, 0x1 ;  /* 0x000000010b0b7836 */ /* 0x000fc60000000000 */
[----:B------:R-:W1:Y:S01]  /*2710*/  LDS.128 R4, [R4+0xf0] ;  /* 0x0000f00004047984 */ /* 0x000e620000000c00 */
[----:B------:R-:W-:Y:S02]  /*2720*/  PRMT R0, RZ, 0x654, R0 ;  /* 0x00000654ff007816 */ /* 0x000fe40000000000 */
[C---:B------:R-:W-:Y:S01]  /*2730*/  ISETP.NE.AND P1, PT, R11.reuse, 0x2, PT ;  /* 0x000000020b00780c */ /* 0x040fe20003f25270 */
[----:B------:R-:W-:Y:S01]  /*2740*/  @!PT LDS RZ, [RZ] ;  /* 0x00000000fffff984 */ /* 0x000fe20000000800 */
[----:B------:R-:W-:Y:S01]  /*2750*/  @!PT LDS RZ, [RZ] ;  /* 0x00000000fffff984 */ /* 0x000fe20000000800 */
[----:B------:R-:W-:Y:S01]  /*2760*/  @!PT LDS RZ, [RZ] ;  /* 0x00000000fffff984 */ /* 0x000fe20000000800 */
[----:B------:R-:W-:Y:S01]  /*2770*/  @!PT LDS RZ, [RZ] ;  /* 0x00000000fffff984 */ /* 0x000fe20000000800 */
[----:B------:R2:W-:Y:S06]  /*2780*/  MEMBAR.ALL.CTA ;  /* 0x0000000000007992 */ /* 0x0005ec0000008000 */
[----:B--2---:R-:W2:Y:S01]  /*2790*/  FENCE.VIEW.ASYNC.S ;  /* 0x00000000000073c6 */ /* 0x004ea20000000000 */
[----:B------:R-:W-:Y:S01]  /*27a0*/  SEL R11, R11, RZ, P1 ;  /* 0x000000ff0b0b7207 */ /* 0x000fe20000800000 */
[----:B--2---:R2:W-:Y:S01]  /*27b0*/  SYNCS.ARRIVE.TRANS64.RED.A1T0 RZ, [R0+URZ], RZ ;  /* 0x000000ff00ff79a7 */ /* 0x0045e200081004ff */
[----:B-1----:R-:W-:-:S02]  /*27c0*/  LOP3.LUT P3, RZ, R6, 0x1, RZ, 0xc0, !PT ;  /* 0x0000000106ff7812 */ /* 0x002fc4000786c0ff */
[----:B------:R-:W-:-:S04]  /*27d0*/  SEL R5, RZ, 0x1, P1 ;  /* 0x00000001ff057807 */ /* 0x000fc80000800000 */
[----:B------:R-:W-:Y:S02]  /*27e0*/  LOP3.LUT R10, R10, R5, RZ, 0x3c, !PT ;  /* 0x000000050a0a7212 */ /* 0x000fe400078e3cff */
[----:B--2---:R-:W-:-:S04]  /*27f0*/  SEL R0, RZ, 0x1, P0 ;  /* 0x00000001ff007807 */ /* 0x004fc80000000000 */
[----:B------:R-:W-:Y:S01]  /*2800*/  LOP3.LUT R9, R9, R0, RZ, 0x3c, !PT ;  /* 0x0000000009097212 */ /* 0x000fe200078e3cff */
[----:B------:R-:W-:Y:S06]  /*2810*/  @P3 BRA `(.L_x_43) ;  /* 0xfffffffc002c3947 */ /* 0x000fec000383ffff */
[----:B------:R-:W-:Y:S01]  /*2820*/  ULEA UR5, UR6, UR37, 0x3 ;  /* 0x0000002506057291 */ /* 0x000fe2000f8e18ff */
[----:B------:R-:W-:-:S08]  /*2830*/  SHF.L.U32 R3, R12, 0x1f, RZ ;  /* 0x0000001f0c037819 */ /* 0x000fd000000006ff */
[----:B------:R-:W1:Y:S02]  /*2840*/  SYNCS.PHASECHK.TRANS64 P0, [UR5+0x90], R3 ;  /* 0x00009003ff0075a7 */ /* 0x000e640008001005 */
[----:B-1----:R-:W-:Y:S05]  /*2850*/  @P0 BRA `(.L_x_44) ;  /* 0x0000000000080947 */ /* 0x002fea0003800000 */
[----:B------:R-:W1:Y:S02]  /*2860*/  SYNCS.PHASECHK.TRANS64.TRYWAIT P0, [UR5+0x90], R3 ;  /* 0x00009003ff0075a7 */ /* 0x000e640008001105 */
[----:B-1----:R-:W-:Y:S05]  /*2870*/  @!P0 BRA `(.L_x_45) ;  /* 0x0000008800708947 */ /* 0x002fea0003800000 */
.L_x_44:
[----:B------:R-:W-:-:S04]  /*2880*/  UIADD3 UR4, UPT, UPT, UR6, 0x1, URZ ;  /* 0x0000000106047890 */ /* 0x000fc8000fffe0ff */
[----:B------:R-:W-:-:S04]  /*2890*/  UISETP.NE.AND UP0, UPT, UR4, 0x2, UPT ;  /* 0x000000020400788c */ /* 0x000fc8000bf05270 */
[----:B------:R-:W-:Y:S02]  /*28a0*/  USEL UR7, URZ, 0x1, UP0 ;  /* 0x00000001ff077887 */ /* 0x000fe40008000000 */
[----:B------:R-:W-:-:S04]  /*28b0*/  USEL UR4, UR4, URZ, UP0 ;  /* 0x000000ff04047287 */ /* 0x000fc80008000000 */
[----:B------:R-:W-:Y:S01]  /*28c0*/  ULEA UR4, UR4, UR37, 0x3 ;  /* 0x0000002504047291 */ /* 0x000fe2000f8e18ff */
[----:B-1----:R-:W-:-:S04]  /*28d0*/  LOP3.LUT R3, R12, UR7, RZ, 0x3c, !PT ;  /* 0x000000070c037c12 */ /* 0x002fc8000f8e3cff */
[----:B------:R-:W-:-:S04]  /*28e0*/  SHF.L.U32 R0, R3, 0x1f, RZ ;  /* 0x0000001f03007819 */ /* 0x000fc800000006ff */
[----:B------:R-:W1:Y:S02]  /*28f0*/  SYNCS.PHASECHK.TRANS64 P0, [UR4+0x90], R0 ;  /* 0x00009000ff0075a7 */ /* 0x000e640008001004 */
[----:B-1----:R-:W-:Y:S05]  /*2900*/  @P0 EXIT ;  /* 0x000000000000094d */ /* 0x002fea0003800000 */
[----:B------:R-:W-:Y:S02]  /*2910*/  SHF.L.U32 R3, R3, 0x1f, RZ ;  /* 0x0000001f03037819 */ /* 0x000fe400000006ff */
[----:B------:R-:W-:-:S07]  /*2920*/  MOV R0, UR4 ;  /* 0x0000000400007c02 */ /* 0x000fce0008000f00 */
.L_x_46:
[----:B-1----:R1:W2:Y:S02]  /*2930*/  SYNCS.PHASECHK.TRANS64.TRYWAIT P0, [R0+URZ+0x90], R3 ;  /* 0x00009003000075a7 */ /* 0x0022a400080011ff */
[----:B--2---:R-:W-:Y:S05]  /*2940*/  @!P0 NANOSLEEP.SYNCS 0x989680 ;  /* 0x009896800000895d */ /* 0x004fea0003900000 */
[----:B------:R-:W2:Y:S02]  /*2950*/  @!P0 SYNCS.PHASECHK.TRANS64 P0, [R0+URZ+0x90], R3 ;  /* 0x00009003000085a7 */ /* 0x000ea400080010ff */
[----:B--2---:R-:W-:Y:S05]  /*2960*/  @P0 EXIT ;  /* 0x000000000000094d */ /* 0x004fea0003800000 */
[----:B------:R-:W-:Y:S05]  /*2970*/  BRA `(.L_x_46) ;  /* 0xfffffffc00ec7947 */ /* 0x000fea000383ffff */
.L_x_39:
[----:B------:R-:W-:-:S09]  /*2980*/  UISETP.NE.AND UP1, UPT, UR8, URZ, UPT ;  /* 0x000000ff0800728c */ /* 0x000fd2000bf25270 */
[----:B------:R-:W-:Y:S05]  /*2990*/  BRA.U UP1, `(.L_x_47) ;  /* 0x0000000d016c7547 */ /* 0x000fea000b800000 */
[----:B------:R-:W-:Y:S01]  /*29a0*/  UMOV UR4, 0x40 ;  /* 0x0000004000047882 */ /* 0x000fe20000000000 */
[----:B------:R-:W-:Y:S01]  /*29b0*/  NOP ;  /* 0x0000000000007918 */ /* 0x000fe20000000000 */
[----:B------:R-:W-:Y:S01]  /*29c0*/  ULEA UR4, UR37, UR4, 0x18 ;  /* 0x0000000425047291 */ /* 0x000fe2000f8ec0ff */
[----:B------:R-:W-:Y:S02]  /*29d0*/  UMOV UR5, 0x400 ;  /* 0x0000040000057882 */ /* 0x000fe40000000000 */
[----:B------:R-:W-:-:S06]  /*29e0*/  ULEA UR37, UR37, UR5, 0x18 ;  /* 0x0000000525257291 */ /* 0x000fcc000f8ec0ff */
[----:B------:R-:W1:Y:S02]  /*29f0*/  LDS.U8 R0, [UR4+0x1c] ;  /* 0x00001c04ff007984 */ /* 0x000e640008000000 */
[----:B-1----:R-:W-:-:S13]  /*2a00*/  ISETP.NE.AND P0, PT, R0, RZ, PT ;  /* 0x000000ff0000720c */ /* 0x002fda0003f05270 */
[----:B------:R-:W-:Y:S05]  /*2a10*/  @P0 BRA `(.L_x_48) ;  /* 0x0000000000580947 */ /* 0x000fea0003800000 */
[----:B------:R-:W-:-:S13]  /*2a20*/  ELECT P0, URZ, PT ;  /* 0x0000000000ff782f */ /* 0x000fda0003800000 */
[----:B------:R-:W-:Y:S05]  /*2a30*/  @!P0 BRA `(.L_x_49) ;  /* 0x0000000000608947 */ /* 0x000fea0003800000 */
[----:B------:R-:W-:Y:S01]  /*2a40*/  UMOV UR5, 0x10 ;  /* 0x0000001000057882 */ /* 0x000fe20000000000 */
[----:B------:R-:W-:Y:S01]  /*2a50*/  HFMA2 R0, -RZ, RZ, 0, 5.9604644775390625e-08 ;  /* 0x00000001ff007431 */ /* 0x000fe200000001ff */
[----:B------:R-:W-:-:S03]  /*2a60*/  MOV R2, 0xffff ;  /* 0x0000ffff00027802 */ /* 0x000fc60000000f00 */
[----:B------:R-:W-:Y:S04]  /*2a70*/  DEPBAR.LE SB1, 0x36 ;  /* 0x00009d800000791a */ /* 0x000fe80000000000 */
[----:B------:R-:W1:Y:S02]  /*2a80*/  UTCATOMSWS.FIND_AND_SET.ALIGN UP0, UR5, UR5 ;  /* 0x00000005000575e3 */ /* 0x000e640008000800 */
[----:B-1----:R-:W-:Y:S01]  /*2a90*/  MOV R3, UR5 ;  /* 0x0000000500037c02 */ /* 0x002fe20008000f00 */
[----:B------:R-:W-:Y:S06]  /*2aa0*/  BRA.U UP0, `(.L_x_50) ;  /* 0x0000000100187547 */ /* 0x000fec000b800000 */
.L_x_51:
[----:B------:R-:W-:Y:S05]  /*2ab0*/  NANOSLEEP 0x64 ;  /* 0x000000640000795d */ /* 0x000fea0003800000 */
[----:B------:R-:W-:-:S05]  /*2ac0*/  UMOV UR5, 0x10 ;  /* 0x0000001000057882 */ /* 0x000fca0000000000 */
[----:B------:R-:W-:Y:S04]  /*2ad0*/  DEPBAR.LE SB1, 0x36 ;  /* 0x00009d800000791a */ /* 0x000fe80000000000 */
[----:B------:R-:W1:Y:S02]  /*2ae0*/  UTCATOMSWS.FIND_AND_SET.ALIGN UP0, UR5, UR5 ;  /* 0x00000005000575e3 */ /* 0x000e640008000800 */
[----:B-1----:R-:W-:Y:S01]  /*2af0*/  MOV R3, UR5 ;  /* 0x0000000500037c02 */ /* 0x002fe20008000f00 */
[----:B------:R-:W-:Y:S05]  /*2b00*/  BRA.U !UP0, `(.L_x_51) ;  /* 0xfffffffd08e87547 */ /* 0x000fea000b83ffff */
.L_x_50:
[-C--:B------:R-:W-:Y:S02]  /*2b10*/  SHF.L.U32 R2, R2, R3.reuse, RZ ;  /* 0x0000000302027219 */ /* 0x080fe400000006ff */
[----:B------:R-:W-:Y:S01]  /*2b20*/  SHF.L.U32 R0, R0, R3, RZ ;  /* 0x0000000300007219 */ /* 0x000fe200000006ff */
[----:B------:R-:W-:Y:S02]  /*2b30*/  IMAD.SHL.U32 R3, R3, 0x20, RZ ;  /* 0x0000002003037824 */ /* 0x000fe400078e00ff */
[----:B------:R1:W-:Y:S04]  /*2b40*/  ATOMS.OR RZ, [UR4+0x14], R2 ;  /* 0x00001402ffff798c */ /* 0x0003e8000b000004 */
[----:B------:R1:W-:Y:S04]  /*2b50*/  ATOMS.OR RZ, [UR4+0x18], R0 ;  /* 0x00001800ffff798c */ /* 0x0003e8000b000004 */
[----:B------:R1:W-:Y:S01]  /*2b60*/  STS [UR37+0x110], R3 ;  /* 0x00011003ff007988 */ /* 0x0003e20008000825 */
[----:B------:R-:W-:Y:S05]  /*2b70*/  BRA `(.L_x_49) ;  /* 0x0000000000107947 */ /* 0x000fea0003800000 */
.L_x_48:
[----:B------:R-:W-:Y:S02]  /*2b80*/  MOV R0, 0xffffffff ;  /* 0xffffffff00007802 */ /* 0x000fe40000000f00 */
[----:B------:R-:W-:-:S03]  /*2b90*/  MOV R2, 0x2bc0 ;  /* 0x00002bc000027802 */ /* 0x000fc60000000f00 */
[----:B------:R1:W-:Y:S04]  /*2ba0*/  STS [UR37+0x110], R0 ;  /* 0x00011000ff007988 */ /* 0x0003e80008000825 */
[----:B-1-3-5:R-:W-:Y:S05]  /*2bb0*/  CALL.REL.NOINC `($__internal_1_$__cuda_sm10x_tcgen05_guardrail_trap_phase_invalid_during_alloc) ;  /* 0x0000008c00847944 */ /* 0x02afea0003c00000 */
.L_x_49:
[----:B------:R-:W-:Y:S05]  /*2bc0*/  WARPSYNC.ALL ;  /* 0x0000000000007948 */ /* 0x000fea0003800000 */
[----:B------:R-:W2:Y:S01]  /*2bd0*/  S2UR UR5, SR_CgaCtaId ;  /* 0x00000000000579c3 */ /* 0x000ea20000008800 */
[----:B------:R-:W-:Y:S01]  /*2be0*/  UMOV UR4, 0x400 ;  /* 0x0000040000047882 */ /* 0x000fe20000000000 */
[----:B------:R-:W-:-:S06]  /*2bf0*/  NOP ;  /* 0x0000000000007918 */ /* 0x000fcc0000000000 */
[----:B------:R-:W-:Y:S06]  /*2c00*/  BAR.ARV 0x6, 0xa0 ;  /* 0x0182800000007b1d */ /* 0x000fec0000002000 */
[----:B------:R-:W4:Y:S01]  /*2c10*/  LDCU UR7, c[0x0][0x38c] ;  /* 0x00007180ff0777ac */ /* 0x000f220008000800 */
[----:B------:R-:W-:Y:S01]  /*2c20*/  IMAD.MOV.U32 R11, RZ, RZ, 0x1 ;  /* 0x00000001ff0b7424 */ /* 0x000fe200078e00ff */
[----:B------:R-:W-:Y:S01]  /*2c30*/  CS2R R8, SRZ ;  /* 0x0000000000087805 */ /* 0x000fe2000001ff00 */
[----:B------:R-:W-:Y:S01]  /*2c40*/  IMAD.MOV.U32 R10, RZ, RZ, RZ ;  /* 0x000000ffff0a7224 */ /* 0x000fe200078e00ff */
[----:B------:R-:W3:Y:S01]  /*2c50*/  LDCU UR6, c[0x0][0x38c] ;  /* 0x00007180ff0677ac */ /* 0x000ee20008000800 */
[----:B------:R-:W-:Y:S01]  /*2c60*/  UMOV UR15, URZ ;  /* 0x000000ff000f7c82 */ /* 0x000fe20008000000 */
[----:B------:R-:W-:Y:S01]  /*2c70*/  UMOV UR14, URZ ;  /* 0x000000ff000e7c82 */ /* 0x000fe20008000000 */
[----:B--2---:R-:W-:Y:S01]  /*2c80*/  ULEA UR5, UR5, UR4, 0x18 ;  /* 0x0000000405057291 */ /* 0x004fe2000f8ec0ff */
[----:B------:R-:W-:Y:S01]  /*2c90*/  UMOV UR24, 0x0 ;  /* 0x0000000000187882 */ /* 0x000fe20000000000 */
[----:B------:R-:W-:-:S02]  /*2ca0*/  UMOV UR25, 0x8400010 ;  /* 0x0840001000197882 */ /* 0x000fc40000000000 */
[----:B------:R-:W-:Y:S02]  /*2cb0*/  UIADD3 UR10, UPT, UPT, UR5, 0xc400, URZ ;  /* 0x0000c400050a7890 */ /* 0x000fe4000fffe0ff */
[----:B------:R-:W-:Y:S02]  /*2cc0*/  UIADD3 UR11, UPT, UPT, UR5, 0x18400, URZ ;  /* 0x00018400050b7890 */ /* 0x000fe4000fffe0ff */
[----:B----4-:R-:W-:Y:S01]  /*2cd0*/  UIADD3 UR7, UPT, UPT, UR7, 0x7f, URZ ;  /* 0x0000007f07077890 */ /* 0x010fe2000fffe0ff */
[----:B-1----:R-:W1:Y:S01]  /*2ce0*/  LDS R0, [UR5+0x110] ;  /* 0x00011005ff007984 */ /* 0x002e620008000800 */
[----:B------:R-:W-:Y:S02]  /*2cf0*/  USHF.R.U32.HI UR10, URZ, 0x4, UR10 ;  /* 0x00000004ff0a7899 */ /* 0x000fe4000801160a */
[----:B------:R-:W-:Y:S02]  /*2d00*/  USHF.R.S32.HI UR4, URZ, 0x1f, UR7 ;  /* 0x0000001fff047899 */ /* 0x000fe40008011407 */
[----:B------:R-:W-:-:S02]  /*2d10*/  USHF.R.U32.HI UR11, URZ, 0x4, UR11 ;  /* 0x00000004ff0b7899 */ /* 0x000fc4000801160b */
[----:B------:R-:W-:Y:S02]  /*2d20*/  ULEA.HI UR4, UR4, UR7, URZ, 0x7 ;  /* 0x0000000704047291 */ /* 0x000fe4000f8f38ff */
[----:B------:R-:W-:Y:S02]  /*2d30*/  ULOP3.LUT UR10, UR10, 0x3fff, URZ, 0xc0, !UPT ;  /* 0x00003fff0a0a7892 */ /* 0x000fe4000f8ec0ff */
[----:B------:R-:W-:Y:S02]  /*2d40*/  USHF.R.S32.HI UR4, URZ, 0x7, UR4 ;  /* 0x00000007ff047899 */ /* 0x000fe40008011404 */
[----:B------:R-:W-:Y:S02]  /*2d50*/  ULOP3.LUT UR11, UR11, 0x3fff, URZ, 0xc0, !UPT ;  /* 0x00003fff0b0b7892 */ /* 0x000fe4000f8ec0ff */
[----:B------:R-:W-:Y:S01]  /*2d60*/  UISETP.LT.AND UP0, UPT, UR4, 0x1, UPT ;  /* 0x000000010400788c */ /* 0x000fe2000bf01270 */
[----:B------:R-:W-:Y:S01]  /*2d70*/  UMOV UR22, 0x0 ;  /* 0x0000000000167882 */ /* 0x000fe20000000000 */
[----:B------:R-:W-:-:S02]  /*2d80*/  UMOV UR23, 0x8400010 ;  /* 0x0840001000177882 */ /* 0x000fc40000000000 */
[----:B------:R-:W-:Y:S02]  /*2d90*/  USEL UR9, UR4, 0x1, !UP0 ;  /* 0x0000000104097887 */ /* 0x000fe4000c000000 */
[----:B------:R-:W-:Y:S02]  /*2da0*/  ULOP3.LUT UR10, UR10, 0x10000, URZ, 0xfc, !UPT ;  /* 0x000100000a0a7892 */ /* 0x000fe4000f8efcff */
[----:B------:R-:W-:Y:S02]  /*2db0*/  ULOP3.LUT UR11, UR11, 0x10000, URZ, 0xfc, !UPT ;  /* 0x000100000b0b7892 */ /* 0x000fe4000f8efcff */
[----:B------:R-:W-:Y:S02]  /*2dc0*/  UIADD3 UR9, UPT, UPT, -UR9, URZ, URZ ;  /* 0x000000ff09097290 */ /* 0x000fe4000fffe1ff */
[----:B---3--:R-:W-:Y:S01]  /*2dd0*/  UISETP.GE.AND UP3, UPT, UR6, 0x1, UPT ;  /* 0x000000010600788c */ /* 0x008fe2000bf66270 */
[----:B------:R-:W-:Y:S01]  /*2de0*/  UMOV UR20, 0x0 ;  /* 0x0000000000147882 */ /* 0x000fe20000000000 */
[----:B------:R-:W-:Y:S01]  /*2df0*/  UMOV UR21, 0x8400010 ;  /* 0x0840001000157882 */ /* 0x000fe20000000000 */
[----:B------:R-:W-:Y:S01]  /*2e00*/  UMOV UR18, 0x0 ;  /* 0x0000000000127882 */ /* 0x000fe20000000000 */
[----:B------:R-:W-:Y:S01]  /*2e10*/  UMOV UR19, 0x8400010 ;  /* 0x0840001000137882 */ /* 0x000fe20000000000 */
[----:B-1----:R-:W-:-:S15]  /*2e20*/  R2UR UR16, R0 ;  /* 0x00000000001072ca */ /* 0x002fde00000e0000 */
.L_x_58:
[----:B------:R-:W-:Y:S02]  /*2e30*/  LEA R0, R10, UR5, 0x3 ;  /* 0x000000050a007c11 */ /* 0x000fe4000f8e18ff */
[----:B------:R-:W-:Y:S02]  /*2e40*/  SHF.L.U32 R5, R9, 0x1f, RZ ;  /* 0x0000001f09057819 */ /* 0x000fe400000006ff */
[----:B------:R-:W-:Y:S01]  /*2e50*/  PLOP3.LUT P0, PT, PT, PT, UP3, 0x80, 0x8 ;  /* 0x000000000008781c */ /* 0x000fe20003f0f038 */
[----:B------:R-:W-:Y:S01]  /*2e60*/  VIADD R3, R0, 0x90 ;  /* 0x0000009000037836 */ /* 0x000fe20000000000 */
[----:B-1----:R-:W1:Y:S02]  /*2e70*/  SYNCS.PHASECHK.TRANS64.TRYWAIT P1, [R0+URZ+0x80], R5 ;  /* 0x00008005000075a7 */ /* 0x002e6400080211ff */
[----:B-1-3--:R-:W-:Y:S09]  /*2e80*/  @!P1 BRA `(.L_x_52) ;  /* 0x0000008400049947 */ /* 0x00aff20003800000 */
.L_x_138:
[----:B------:R-:W-:Y:S01]  /*2e90*/  LEA R4, R10, UR5, 0x4 ;  /* 0x000000050a047c11 */ /* 0x000fe2000f8e20ff */
[----:B------:R-:W-:Y:S01]  /*2ea0*/  @UP3 ULEA UR6, UR14, UR5, 0x3 ;  /* 0x000000050e063291 */ /* 0x000fe2000f8e18ff */
[----:B------:R-:W-:Y:S01]  /*2eb0*/  PLOP3.LUT P2, PT, PT, PT, PT, 0x80, 0x8 ;  /* 0x000000000008781c */ /* 0x000fe20003f4f070 */
[----:B------:R-:W-:Y:S01]  /*2ec0*/  ULEA UR7, UR15, UR5, 0x3 ;  /* 0x000000050f077291 */ /* 0x000fe2000f8e18ff */
[----:B------:R-:W-:Y:S01]  /*2ed0*/  PRMT R3, RZ, 0x654, R3 ;  /* 0x00000654ff037816 */ /* 0x000fe20000000003 */
[----:B------:R-:W-:Y:S01]  /*2ee0*/  ULEA UR8, UR15, UR16, 0x8 ;  /* 0x000000100f087291 */ /* 0x000fe2000f8e40ff */
[----:B-1----:R-:W1:Y:S01]  /*2ef0*/  LDS.128 R4, [R4+0xf0] ;  /* 0x0000f00004047984 */ /* 0x002e620000000c00 */
[----:B------:R-:W-:Y:S02]  /*2f00*/  @P0 SHF.L.U32 R2, R8, 0x1f, RZ ;  /* 0x0000001f08020819 */ /* 0x000fe400000006ff */
[----:B------:R-:W-:Y:S01]  /*2f10*/  SHF.L.U32 R0, R11, 0x1f, RZ ;  /* 0x0000001f0b007819 */ /* 0x000fe200000006ff */
[----:B------:R-:W-:Y:S01]  /*2f20*/  @!PT LDS RZ, [RZ] ;  /* 0x00000000fffff984 */ /* 0x000fe20000000800 */
[----:B------:R-:W-:Y:S01]  /*2f30*/  @!PT LDS RZ, [RZ] ;  /* 0x00000000fffff984 */ /* 0x000fe20000000800 */
[----:B------:R-:W-:Y:S01]  /*2f40*/  @!PT LDS RZ, [RZ] ;  /* 0x00000000fffff984 */ /* 0x000fe20000000800 */
[----:B------:R-:W-:Y:S01]  /*2f50*/  @!PT LDS RZ, [RZ] ;  /* 0x00000000fffff984 */ /* 0x000fe20000000800 */
[----:B------:R2:W-:Y:S06]  /*2f60*/  MEMBAR.ALL.CTA ;  /* 0x0000000000007992 */ /* 0x0005ec0000008000 */
[----:B--2---:R-:W2:Y:S02]  /*2f70*/  FENCE.VIEW.ASYNC.S ;  /* 0x00000000000073c6 */ /* 0x004ea40000000000 */
[----:B--2---:R2:W-:Y:S01]  /*2f80*/  SYNCS.ARRIVE.TRANS64.RED.A1T0 RZ, [R3+URZ], RZ ;  /* 0x000000ff03ff79a7 */ /* 0x0045e200081004ff */
[----:B------:R2:W3:Y:S01]  /*2f90*/  @P0 SYNCS.PHASECHK.TRANS64.TRYWAIT P2, [UR6], R2 ;  /* 0x00000002ff0005a7 */ /* 0x0004e20008041106 */
[----:B-1----:R-:W-:Y:S01]  /*2fa0*/  LOP3.LUT P1, RZ, R6, 0x1, RZ, 0xc0, !PT ;  /* 0x0000000106ff7812 */ /* 0x002fe2000782c0ff */
[----:B------:R-:W1:Y:S02]  /*2fb0*/  SYNCS.PHASECHK.TRANS64.TRYWAIT P0, [UR7+0xb0], R0 ;  /* 0x0000b000ff0075a7 */ /* 0x000e640008001107 */
[----:B-123--:R-:W-:Y:S10]  /*2fc0*/  @!P0 BRA `(.L_x_53) ;  /* 0x0000008000c88947 */ /* 0x00eff40003800000 */
.L_x_140:
[----:B------:R-:W-:Y:S01]  /*2fd0*/  IADD3 R10, PT, PT, R10, 0x1, RZ ;  /* 0x000000010a0a7810 */ /* 0x000fe20007ffe0ff */
[----:B------:R-:W-:Y:S06]  /*2fe0*/  BRA.U !UP3, `(.L_x_54) ;  /* 0x000000010bc07547 */ /* 0x000fec000b800000 */
[----:B------:R-:W-:Y:S01]  /*2ff0*/  UPLOP3.LUT UP4, UPT, UPT, UPT, UPT, 0x40, 0x4 ;  /* 0x000000000004789c */ /* 0x000fe20003f8e870 */
[----:B------:R-:W-:Y:S01]  /*3000*/  UMOV UR13, UR9 ;  /* 0x00000009000d7c82 */ /* 0x000fe20008000000 */
[----:B------:R-:W-:Y:S01]  /*3010*/  UMOV UR12, UR4 ;  /* 0x00000004000c7c82 */ /* 0x000fe20008000000 */
[----:B------:R-:W-:-:S08]  /*3020*/  UMOV UR17, UR14 ;  /* 0x0000000e00117c82 */ /* 0x000fd00008000000 */
.L_x_57:
[----:B------:R-:W-:Y:S02]  /*3030*/  UIADD3 UR13, UPT, UPT, UR13, 0x1, URZ ;  /* 0x000000010d0d7890 */ /* 0x000fe4000fffe0ff */
[----:B--2---:R-:W-:Y:S02]  /*3040*/  ULEA UR6, UR17, UR5, 0x3 ;  /* 0x0000000511067291 */ /* 0x004fe4000f8e18ff */
[----:B------:R-:W-:Y:S01]  /*3050*/  UISETP.NE.AND UP0, UPT, UR13, URZ, UPT ;  /* 0x000000ff0d00728c */ /* 0x000fe2000bf05270 */
[----:B---3--:R-:W-:Y:S10]  /*3060*/  @P2 BRA `(.L_x_55) ;  /* 0x00000000000c2947 */ /* 0x008ff40003800000 */
[----:B-1----:R-:W-:Y:S04]  /*3070*/  SHF.L.U32 R3, R8, 0x1f, RZ ;  /* 0x0000001f08037819 */ /* 0x002fe800000006ff */
[----:B------:R-:W1:Y:S02]  /*3080*/  SYNCS.PHASECHK.TRANS64.TRYWAIT P0, [UR6], R3 ;  /* 0x00000003ff0075a7 */ /* 0x000e640008001106 */
[----:B-1----:R-:W-:Y:S05]  /*3090*/  @!P0 BRA `(.L_x_56) ;  /* 0x0000008000ac8947 */ /* 0x002fea0003800000 */
.L_x_55:
[----:B------:R-:W-:Y:S01]  /*30a0*/  UISETP.NE.AND UP1, UPT, UR12, 0x1, UPT ;  /* 0x000000010c00788c */ /* 0x000fe2000bf25270 */
[----:B------:R-:W-:Y:S01]  /*30b0*/  PLOP3.LUT P2, PT, PT, PT, PT, 0x80, 0x8 ;  /* 0x000000000008781c */ /* 0x000fe20003f4f070 */
[----:B------:R-:W-:Y:S02]  /*30c0*/  UIADD3 UR14, UPT, UPT, UR17, 0x1, URZ ;  /* 0x00000001110e7890 */ /* 0x000fe4000fffe0ff */
[----:B------:R-:W-:Y:S02]  /*30d0*/  ULEA UR28, UR17, UR11, 0xb ;  /* 0x0000000b111c7291 */ /* 0x000fe4000f8e58ff */
[----:B------:R-:W-:Y:S01]  /*30e0*/  UISETP.NE.AND UP2, UPT, UR14, 0x3, UPT ;  /* 0x000000030e00788c */ /* 0x000fe2000bf45270 */
[----:B------:R-:W-:Y:S01]  /*30f0*/  PLOP3.LUT P0, PT, PT, PT, UP1, 0x80, 0x8 ;  /* 0x000000000008781c */ /* 0x000fe20003f0f018 */
[----:B------:R-:W-:Y:S02]  /*3100*/  UIADD3 UR40, UPT, UPT, UR28, 0x2, URZ ;  /* 0x000000021c287890 */ /* 0x000fe4000fffe0ff */
[----:B------:R-:W-:Y:S02]  /*3110*/  USEL UR27, URZ, 0x1, UP2 ;  /* 0x00000001ff1b7887 */ /* 0x000fe40009000000 */
[----:B------:R-:W-:Y:S02]  /*3120*/  USEL UR14, UR14, URZ, UP2 ;  /* 0x000000ff0e0e7287 */ /* 0x000fe40009000000 */
[----:B------:R-:W-:Y:S02]  /*3130*/  UIADD3 UR36, UPT, UPT, UR28, 0x4, URZ ;  /* 0x000000041c247890 */ /* 0x000fe4000fffe0ff */
[----:B------:R-:W-:Y:S01]  /*3140*/  @UP1 ULEA UR26, UR14, UR5, 0x3 ;  /* 0x000000050e1a1291 */ /* 0x000fe2000f8e18ff */
[----:B------:R-:W-:Y:S01]  /*3150*/  LOP3.LUT R8, R8, UR27, RZ, 0x3c, !PT ;  /* 0x0000001b08087c12 */ /* 0x000fe2000f8e3cff */
[----:B------:R-:W-:Y:S02]  /*3160*/  UIADD3 UR32, UPT, UPT, UR28, 0x6, URZ ;  /* 0x000000061c207890 */ /* 0x000fe4000fffe0ff */
[----:B------:R-:W-:Y:S01]  /*3170*/  UIADD3 UR6, UPT, UPT, UR6, 0x18, URZ ;  /* 0x0000001806067890 */ /* 0x000fe2000fffe0ff */
[----:B-1----:R-:W-:Y:S01]  /*3180*/  @P0 SHF.L.U32 R0, R8, 0x1f, RZ ;  /* 0x0000001f08000819 */ /* 0x002fe200000006ff */
[----:B------:R-:W-:Y:S01]  /*3190*/  UIADD3 UR12, UPT, UPT, UR12, -0x1, URZ ;  /* 0xffffffff0c0c7890 */ /* 0x000fe2000fffe0ff */
[----:B------:R-:W-:Y:S02]  /*31a0*/  UMOV UR29, 0x40004040 ;  /* 0x40004040001d7882 */ /* 0x000fe40000000000 */
[----:B------:R2:W3:Y:S01]  /*31b0*/  @P0 SYNCS.PHASECHK.TRANS64.TRYWAIT P2, [UR26], R0 ;  /* 0x00000000ff0005a7 */ /* 0x0004e2000804111a */
[----:B------:R-:W-:Y:S01]  /*31c0*/  ULEA UR26, UR17, UR10, 0xa ;  /* 0x0000000a111a7291 */ /* 0x000fe2000f8e50ff */
[----:B------:R-:W-:Y:S01]  /*31d0*/  UMOV UR27, 0x40004040 ;  /* 0x40004040001b7882 */ /* 0x000fe20000000000 */
[----:B------:R-:W-:Y:S02]  /*31e0*/  UMOV UR41, 0x40004040 ;  /* 0x4000404000297882 */ /* 0x000fe40000000000 */
[----:B------:R-:W-:Y:S02]  /*31f0*/  UIADD3 UR38, UPT, UPT, UR26, 0x2, URZ ;  /* 0x000000021a267890 */ /* 0x000fe4000fffe0ff */
[----:B------:R-:W-:Y:S02]  /*3200*/  UIADD3 UR34, UPT, UPT, UR26, 0x4, URZ ;  /* 0x000000041a227890 */ /* 0x000fe4000fffe0ff */
[----:B------:R-:W-:Y:S01]  /*3210*/  UIADD3 UR30, UPT, UPT, UR26, 0x6, URZ ;  /* 0x000000061a1e7890 */ /* 0x000fe2000fffe0ff */
[----:B------:R2:W-:Y:S01]  /*3220*/  UTCQMMA gdesc[UR26], gdesc[UR28], tmem[UR8], tmem[UR24], idesc[UR25], UP4 ;  /* 0x00ff181c1a0075ea */ /* 0x0005e2000a000308 */
[----:B------:R-:W-:Y:S01]  /*3230*/  UPLOP3.LUT UP4, UPT, UPT, UPT, UPT, 0x80, 0x8 ;  /* 0x000000000008789c */ /* 0x000fe20003f8f070 */
[----:B------:R-:W-:Y:S01]  /*3240*/  UMOV UR39, 0x40004040 ;  /* 0x4000404000277882 */ /* 0x000fe20000000000 */
[----:B------:R-:W-:Y:S01]  /*3250*/  UMOV UR37, 0x40004040 ;  /* 0x4000404000257882 */ /* 0x000fe20000000000 */
[----:B------:R2:W-:Y:S01]  /*3260*/  UTCQMMA gdesc[UR38], gdesc[UR40], tmem[UR8], tmem[UR22], idesc[UR23], UPT ;  /* 0x00ff1628260075ea */ /* 0x0005e2000b800308 */
[----:B------:R-:W-:Y:S01]  /*3270*/  UMOV UR35, 0x40004040 ;  /* 0x4000404000237882 */ /* 0x000fe20000000000 */
[----:B------:R-:W-:Y:S01]  /*3280*/  UMOV UR33, 0x40004040 ;  /* 0x4000404000217882 */ /* 0x000fe20000000000 */
[----:B------:R-:W-:Y:S01]  /*3290*/  UMOV UR31, 0x40004040 ;  /* 0x40004040001f7882 */ /* 0x000fe20000000000 */
[----:B------:R2:W-:Y:S01]  /*32a0*/  UTCQMMA gdesc[UR34], gdesc[UR36], tmem[UR8], tmem[UR20], idesc[UR21], UPT ;  /* 0x00ff1424220075ea */ /* 0x0005e2000b800308 */
[----:B------:R2:W-:Y:S01]  /*32b0*/  UTCQMMA gdesc[UR30], gdesc[UR32], tmem[UR8], tmem[UR18], idesc[UR19], UPT ;  /* 0x00ff12201e0075ea */ /* 0x0005e2000b800308 */
[----:B------:R2:W-:Y:S01]  /*32c0*/  UTCBAR [UR6], URZ ;  /* 0x000000ff060073e9 */ /* 0x0005e200080000ff */
[----:B------:R-:W-:Y:S01]  /*32d0*/  UMOV UR17, UR14 ;  /* 0x0000000e00117c82 */ /* 0x000fe20008000000 */
[----:B------:R-:W-:Y:S05]  /*32e0*/  BRA.U UP0, `(.L_x_57) ;  /* 0xfffffffd00507547 */ /* 0x000fea000b83ffff */
.L_x_54:
[----:B------:R-:W-:Y:S01]  /*32f0*/  UIADD3 UR15, UPT, UPT, UR15, 0x1, URZ ;  /* 0x000000010f0f7890 */ /* 0x000fe2000fffe0ff */
[C---:B------:R-:W-:Y:S01]  /*3300*/  ISETP.NE.AND P0, PT, R10.reuse, 0x2, PT ;  /* 0x000000020a00780c */ /* 0x040fe20003f05270 */
[----:B------:R-:W-:Y:S02]  /*3310*/  UIADD3 UR7, UPT, UPT, UR7, 0xa0, URZ ;  /* 0x000000a007077890 */ /* 0x000fe4000fffe0ff */
[----:B------:R-:W-:Y:S01]  /*3320*/  UISETP.NE.AND UP0, UPT, UR15, 0x2, UPT ;  /* 0x000000020f00788c */ /* 0x000fe2000bf05270 */
[----:B-12---:R-:W-:Y:S02]  /*3330*/  SEL R0, RZ, 0x1, P0 ;  /* 0x00000001ff007807 */ /* 0x006fe40000000000 */
[----:B------:R-:W-:Y:S01]  /*3340*/  SEL R10, R10, RZ, P0 ;  /* 0x000000ff0a0a7207 */ /* 0x000fe20000000000 */
[----:B------:R-:W-:Y:S01]  /*3350*/  USEL UR6, URZ, 0x1, UP0 ;  /* 0x00000001ff067887 */ /* 0x000fe20008000000 */
[----:B------:R-:W-:Y:S01]  /*3360*/  LOP3.LUT R9, R9, R0, RZ, 0x3c, !PT ;  /* 0x0000000009097212 */ /* 0x000fe200078e3cff */
[----:B------:R-:W-:Y:S01]  /*3370*/  USEL UR15, UR15, URZ, UP0 ;  /* 0x000000ff0f0f7287 */ /* 0x000fe20008000000 */
[----:B------:R1:W-:Y:S03]  /*3380*/  UTCBAR [UR7], URZ ;  /* 0x000000ff070073e9 */ /* 0x0003e600080000ff */
[----:B------:R-:W-:Y:S01]  /*3390*/  LOP3.LUT R11, R11, UR6, RZ, 0x3c, !PT ;  /* 0x000000060b0b7c12 */ /* 0x000fe2000f8e3cff */
[----:B------:R-:W-:Y:S07]  /*33a0*/  @P1 BRA `(.L_x_58) ;  /* 0xfffffff800a01947 */ /* 0x000fee000383ffff */
[----:B------:R-:W2:Y:S01]  /*33b0*/  S2UR UR4, SR_CgaCtaId ;  /* 0x00000000000479c3 */ /* 0x000ea20000008800 */
[----:B------:R-:W-:Y:S01]  /*33c0*/  ELECT P0, URZ, PT ;  /* 0x0000000000ff782f */ /* 0x000fe20003800000 */
[----:B------:R-:W-:Y:S01]  /*33d0*/  IMAD.MOV.U32 R0, RZ, RZ, 0x1 ;  /* 0x00000001ff007424 */ /* 0x000fe200078e00ff */
[----:B------:R-:W-:Y:S01]  /*33e0*/  UIADD3 UR5, UPT, UPT, UR5, 0xb0, URZ ;  /* 0x000000b005057890 */ /* 0x000fe2000fffe0ff */
[----:B------:R-:W-:Y:S01]  /*33f0*/  SHF.L.U32 R3, R11, 0x1f, RZ ;  /* 0x0000001f0b037819 */ /* 0x000fe200000006ff */
[----:B------:R-:W-:-:S03]  /*3400*/  UMOV UR6, 0x40 ;  /* 0x0000004000067882 */ /* 0x000fc60000000000 */
[----:B------:R-:W-:Y:S01]  /*3410*/  UVIRTCOUNT.DEALLOC.SMPOOL 0x80 ;  /* 0x000000800000784c */ /* 0x000fe20000000000 */
[----:B--2---:R-:W-:Y:S02]  /*3420*/  ULEA UR4, UR4, UR6, 0x18 ;  /* 0x0000000604047291 */ /* 0x004fe4000f8ec0ff */
[----:B------:R-:W-:-:S07]  /*3430*/  ULEA UR6, UR15, UR5, 0x3 ;  /* 0x000000050f067291 */ /* 0x000fce000f8e18ff */
[----:B------:R2:W-:Y:S02]  /*3440*/  @P0 STS.U8 [UR4+0x1c], R0 ;  /* 0x00001c00ff000988 */ /* 0x0005e40008000004 */
[----:B------:R-:W4:Y:S02]  /*3450*/  SYNCS.PHASECHK.TRANS64.TRYWAIT P0, [UR6], R3 ;  /* 0x00000003ff0075a7 */ /* 0x000f240008001106 */
[----:B--2-4-:R-:W-:Y:S05]  /*3460*/  @!P0 BRA `(.L_x_59) ;  /* 0x0000007c00d08947 */ /* 0x014fea0003800000 */
.L_x_143:
[----:B-1----:R-:W-:-:S04]  /*3470*/  UIADD3 UR7, UPT, UPT, UR15, 0x1, URZ ;  /* 0x000000010f077890 */ /* 0x002fc8000fffe0ff */
[----:B------:R-:W-:-:S04]  /*3480*/  UISETP.NE.AND UP0, UPT, UR7, 0x2, UPT ;  /* 0x000000020700788c */ /* 0x000fc8000bf05270 */
[----:B------:R-:W-:Y:S02]  /*3490*/  USEL UR6, URZ, 0x1, UP0 ;  /* 0x00000001ff067887 */ /* 0x000fe40008000000 */
[----:B------:R-:W-:-:S04]  /*34a0*/  USEL UR7, UR7, URZ, UP0 ;  /* 0x000000ff07077287 */ /* 0x000fc80008000000 */
[----:B------:R-:W-:Y:S01]  /*34b0*/  ULEA UR7, UR7, UR5, 0x3 ;  /* 0x0000000507077291 */ /* 0x000fe2000f8e18ff */
[----:B--2---:R-:W-:-:S04]  /*34c0*/  LOP3.LUT R3, R11, UR6, RZ, 0x3c, !PT ;  /* 0x000000060b037c12 */ /* 0x004fc8000f8e3cff */
[----:B------:R-:W-:-:S04]  /*34d0*/  SHF.L.U32 R3, R3, 0x1f, RZ ;  /* 0x0000001f03037819 */ /* 0x000fc800000006ff */
[----:B------:R-:W1:Y:S02]  /*34e0*/  SYNCS.PHASECHK.TRANS64.TRYWAIT P0, [UR7], R3 ;  /* 0x00000003ff0075a7 */ /* 0x000e640008001107 */
[----:B-1----:R-:W-:Y:S05]  /*34f0*/  @!P0 BRA `(.L_x_60) ;  /* 0x0000007c00c48947 */ /* 0x002fea0003800000 */
.L_x_145:
[----:B------:R-:W-:Y:S01]  /*3500*/  NOP ;  /* 0x0000000000007918 */ /* 0x000fe20000000000 */
[----:B-1----:R-:W1:Y:S01]  /*3510*/  LDS R0, [UR4+0x14] ;  /* 0x00001404ff007984 */ /* 0x002e620008000800 */
[----:B------:R-:W-:Y:S01]  /*3520*/  ULOP3.LUT UR6, UR16, 0xffff, URZ, 0xc0, !UPT ;  /* 0x0000ffff10067892 */ /* 0x000fe2000f8ec0ff */
[----:B------:R-:W-:Y:S01]  /*3530*/  UMOV UR8, 0xffff ;  /* 0x0000ffff00087882 */ /* 0x000fe20000000000 */
[----:B------:R-:W-:Y:S02]  /*3540*/  UMOV UR5, 0x1 ;  /* 0x0000000100057882 */ /* 0x000fe40000000000 */
[----:B------:R-:W-:-:S04]  /*3550*/  USHF.R.U32.HI UR6, URZ, 0x5, UR6 ;  /* 0x00000005ff067899 */ /* 0x000fc80008011606 */
[----:B------:R-:W-:Y:S02]  /*3560*/  USHF.L.U32 UR8, UR8, UR6, URZ ;  /* 0x0000000608087299 */ /* 0x000fe400080006ff */
[----:B------:R-:W-:-:S04]  /*3570*/  USHF.L.U32 UR5, UR5, UR6, URZ ;  /* 0x0000000605057299 */ /* 0x000fc800080006ff */
[----:B-1----:R-:W-:-:S04]  /*3580*/  LOP3.LUT R0, R0, UR8, RZ, 0xc0, !PT ;  /* 0x0000000800007c12 */ /* 0x002fc8000f8ec0ff */
[----:B------:R-:W-:-:S13]  /*3590*/  ISETP.NE.AND P0, PT, R0, UR8, PT ;  /* 0x0000000800007c0c */ /* 0x000fda000bf05270 */
[----:B------:R-:W-:Y:S05]  /*35a0*/  @P0 BRA `(.L_x_61) ;  /* 0x0000000000580947 */ /* 0x000fea0003800000 */
[----:B------:R-:W1:Y:S02]  /*35b0*/  LDS R0, [UR4+0x18] ;  /* 0x00001804ff007984 */ /* 0x000e640008000800 */
[----:B-1----:R-:W-:-:S04]  /*35c0*/  LOP3.LUT R0, R0, UR5, RZ, 0xc0, !PT ;  /* 0x0000000500007c12 */ /* 0x002fc8000f8ec0ff */
[----:B------:R-:W-:-:S13]  /*35d0*/  ISETP.NE.AND P0, PT, R0, UR5, PT ;  /* 0x0000000500007c0c */ /* 0x000fda000bf05270 */
[----:B------:R-:W-:Y:S05]  /*35e0*/  @P0 BRA `(.L_x_62) ;  /* 0x00000000003c0947 */ /* 0x000fea0003800000 */
[----:B------:R-:W1:Y:S01]  /*35f0*/  S2R R2, SR_LANEID ;  /* 0x0000000000027919 */ /* 0x000e620000000000 */
[----:B------:R-:W-:Y:S01]  /*3600*/  ULOP3.LUT UR8, URZ, UR8, URZ, 0x33, !UPT ;  /* 0x00000008ff087292 */ /* 0x000fe2000f8e33ff */
[----:B------:R-:W-:Y:S01]  /*3610*/  LOP3.LUT R4, RZ, UR5, RZ, 0x33, !PT ;  /* 0x00000005ff047c12 */ /* 0x000fe2000f8e33ff */
[----:B------:R-:W-:Y:S02]  /*3620*/  VOTEU.ANY UR7, UPT, PT ;  /* 0x0000000000077886 */ /* 0x000fe400038e0100 */
[----:B------:R-:W-:Y:S01]  /*3630*/  UFLO.U32 UR7, UR7 ;  /* 0x00000007000772bd */ /* 0x000fe200080e0000 */
[----:B------:R-:W2:Y:S01]  /*3640*/  REDUX UR5, R4 ;  /* 0x00000000040573c4 */ /* 0x000ea20000000000 */
[----:B------:R-:W-:-:S06]  /*3650*/  IMAD.U32 R0, RZ, RZ, UR8 ;  /* 0x00000008ff007e24 */ /* 0x000fcc000f8e00ff */
[----:B------:R4:W-:Y:S01]  /*3660*/  UTCATOMSWS.AND URZ, UR8 ;  /* 0x0000000800ff79e3 */ /* 0x0009e20008000000 */
[----:B------:R-:W3:Y:S01]  /*3670*/  REDUX UR6, R0 ;  /* 0x00000000000673c4 */ /* 0x000ee20000000000 */
[----:B-1----:R-:W-:Y:S01]  /*3680*/  ISETP.EQ.U32.AND P0, PT, R2, UR7, PT ;  /* 0x0000000702007c0c */ /* 0x002fe2000bf02070 */
[----:B--2---:R-:W-:Y:S01]  /*3690*/  IMAD.U32 R2, RZ, RZ, UR5 ;  /* 0x00000005ff027e24 */ /* 0x004fe2000f8e00ff */
[----:B---3--:R-:W-:-:S11]  /*36a0*/  MOV R3, UR6 ;  /* 0x0000000600037c02 */ /* 0x008fd60008000f00 */
[----:B------:R4:W-:Y:S04]  /*36b0*/  @P0 ATOMS.AND RZ, [UR4+0x14], R3 ;  /* 0x00001403ffff098c */ /* 0x0009e8000a800004 */
[----:B------:R4:W-:Y:S01]  /*36c0*/  @P0 ATOMS.AND RZ, [UR4+0x18], R2 ;  /* 0x00001802ffff098c */ /* 0x0009e2000a800004 */
[----:B------:R-:W-:Y:S05]  /*36d0*/  BRA `(.L_x_63) ;  /* 0x0000000000147947 */ /* 0x000fea0003800000 */
.L_x_62:
[----:B------:R-:W-:Y:S02]  /*36e0*/  MOV R2, 0x3700 ;  /* 0x0000370000027802 */ /* 0x000fe40000000f00 */
[----:B---3-5:R-:W-:Y:S05]  /*36f0*/  CALL.REL.NOINC `($__internal_0_$__cuda_sm10x_tcgen05_guardrail_trap_col_being_dealloced_not_returned_by_alloc) ;  /* 0x0000008000a87944 */ /* 0x028fea0003c00000 */
[----:B------:R-:W-:Y:S05]  /*3700*/  BRA `(.L_x_63) ;  /* 0x0000000000087947 */ /* 0x000fea0003800000 */
.L_x_61:
[----:B------:R-:W-:Y:S02]  /*3710*/  MOV R2, 0x3730 ;  /* 0x0000373000027802 */ /* 0x000fe40000000f00 */
[----:B---3-5:R-:W-:Y:S05]  /*3720*/  CALL.REL.NOINC `($__internal_2_$__cuda_sm10x_tcgen05_guardrail_trap_unallocated_columns_being_dealloced) ;  /* 0x0000008000b47944 */ /* 0x028fea0003c00000 */
.L_x_63:
[----:B------:R-:W-:Y:S01]  /*3730*/  NOP ;  /* 0x0000000000007918 */ /* 0x000fe20000000000 */
[----:B----4-:R-:W-:Y:S05]  /*3740*/  EXIT ;  /* 0x000000000000794d */ /* 0x010fea0003800000 */
.L_x_47:
[----:B------:R-:W-:-:S09]  /*3750*/  UISETP.NE.OR UP2, UPT, UR8, 0x3, !UP2 ;  /* 0x000000030800788c */ /* 0x000fd2000d745670 */
[----:B------:R-:W-:Y:S05]  /*3760*/  BRA.U UP2, `(.L_x_64) ;  /* 0x0000001102147547 */ /* 0x000fea000b800000 */
[----:B------:R-:W1:Y:S01]  /*3770*/  LDC R0, c[0x0][0xb30] ;  /* 0x0002cc00ff007b82 */ /* 0x000e620000000800 */
[----:B------:R-:W2:Y:S01]  /*3780*/  LDCU.64 UR8, c[0x0][0x888] ;  /* 0x00011100ff0877ac */ /* 0x000ea20008000a00 */
[----:B------:R-:W-:Y:S02]  /*3790*/  HFMA2 R29, -RZ, RZ, 0, 0 ;  /* 0x00000000ff1d7431 */ /* 0x000fe400000001ff */
[----:B------:R-:W-:Y:S01]  /*37a0*/  IMAD.MOV.U32 R31, RZ, RZ, 0x1 ;  /* 0x00000001ff1f7424 */ /* 0x000fe200078e00ff */
[----:B------:R-:W-:Y:S01]  /*37b0*/  MOV R23, 0x2000 ;  /* 0x0000200000177802 */ /* 0x000fe20000000f00 */
[----:B------:R-:W4:Y:S01]  /*37c0*/  LDCU.64 UR4, c[0x0][0x890] ;  /* 0x00011200ff0477ac */ /* 0x000f220008000a00 */
[----:B------:R-:W-:Y:S01]  /*37d0*/  IMAD.MOV.U32 R30, RZ, RZ, RZ ;  /* 0x000000ffff1e7224 */ /* 0x000fe200078e00ff */
[----:B------:R-:W3:Y:S01]  /*37e0*/  LDC R19, c[0x0][0x370] ;  /* 0x0000dc00ff137b82 */ /* 0x000ee20000000800 */
[----:B------:R-:W-:Y:S01]  /*37f0*/  UMOV UR7, 0x400 ;  /* 0x0000040000077882 */ /* 0x000fe20000000000 */
[----:B------:R-:W-:-:S02]  /*3800*/  UPLOP3.LUT UP1, UPT, UPT, UPT, UPT, 0x40, 0x4 ;  /* 0x000000000004789c */ /* 0x000fc40003f2e870 */
[----:B------:R-:W-:-:S04]  /*3810*/  ULEA UR7, UR37, UR7, 0x18 ;  /* 0x0000000725077291 */ /* 0x000fc8000f8ec0ff */
[----:B------:R-:W3:Y:S01]  /*3820*/  LDC R2, c[0x0][0xb0c] ;  /* 0x0002c300ff027b82 */ /* 0x000ee20000000800 */
[----:B------:R-:W-:Y:S02]  /*3830*/  UIADD3 UR13, UPT, UPT, UR7, 0x48, URZ ;  /* 0x00000048070d7890 */ /* 0x000fe4000fffe0ff */
[----:B--2---:R-:W-:Y:S02]  /*3840*/  UISETP.NE.U32.AND UP2, UPT, UR8, URZ, UPT ;  /* 0x000000ff0800728c */ /* 0x004fe4000bf45070 */
[----:B------:R-:W-:Y:S02]  /*3850*/  UIADD3 UR33, UPT, UPT, UR7, 0x30, URZ ;  /* 0x0000003007217890 */ /* 0x000fe4000fffe0ff */
[----:B----4-:R-:W-:Y:S01]  /*3860*/  UISETP.NE.U32.AND UP3, UPT, UR4, URZ, UPT ;  /* 0x000000ff0400728c */ /* 0x010fe2000bf65070 */
[----:B------:R-:W2:Y:S01]  /*3870*/  LDC R18, c[0x0][0xb20] ;  /* 0x0002c800ff127b82 */ /* 0x000ea20000000800 */
[----:B-1----:R-:W-:Y:S01]  /*3880*/  ISETP.NE.AND P1, PT, R0, 0x1, PT ;  /* 0x000000010000780c */ /* 0x002fe20003f25270 */
[----:B------:R-:W-:-:S02]  /*3890*/  UISETP.NE.AND.EX UP2, UPT, UR9, URZ, UPT, UP2 ;  /* 0x000000ff0900728c */ /* 0x000fc4000bf45320 */
[----:B------:R-:W-:Y:S02]  /*38a0*/  UIADD3 UR25, UPT, UPT, UR7, 0x38, URZ ;  /* 0x0000003807197890 */ /* 0x000fe4000fffe0ff */
[----:B------:R-:W-:Y:S02]  /*38b0*/  UIADD3 UR17, UPT, UPT, UR7, 0x40, URZ ;  /* 0x0000004007117890 */ /* 0x000fe4000fffe0ff */
[----:B------:R-:W1:Y:S01]  /*38c0*/  LDC.64 R32, c[0x0][0x348] ;  /* 0x0000d200ff207b82 */ /* 0x000e620000000a00 */
[----:B------:R-:W-:Y:S02]  /*38d0*/  UPRMT UR13, UR37, 0x654, UR13 ;  /* 0x00000654250d7896 */ /* 0x000fe4000800000d */
[----:B------:R-:W-:-:S05]  /*38e0*/  UISETP.NE.AND.EX UP3, UPT, UR5, URZ, UPT, UP3 ;  /* 0x000000ff0500728c */ /* 0x000fca000bf65330 */
[----:B------:R-:W4:Y:S08]  /*38f0*/  LDC.64 R16, c[0x0][0xb10] ;  /* 0x0002c400ff107b82 */ /* 0x000f300000000a00 */
[----:B------:R-:W1:Y:S08]  /*3900*/  LDC.64 R6, c[0x0][0xb18] ;  /* 0x0002c600ff067b82 */ /* 0x000e700000000a00 */
[----:B------:R-:W1:Y:S08]  /*3910*/  LDC.64 R4, c[0x0][0xb28] ;  /* 0x0002ca00ff047b82 */ /* 0x000e700000000a00 */
[----:B--23--:R-:W1:Y:S02]  /*3920*/  LDC R22, c[0x0][0x374] ;  /* 0x0000dd00ff167b82 */ /* 0x00ce640000000800 */
.L_x_75:
[C---:B------:R-:W-:Y:S02]  /*3930*/  LEA R0, R30.reuse, UR7, 0x3 ;  /* 0x000000071e007c11 */ /* 0x040fe4000f8e18ff */
[----:B------:R-:W-:Y:S02]  /*3940*/  SHF.L.U32 R3, R29, 0x1f, RZ ;  /* 0x0000001f1d037819 */ /* 0x000fe400000006ff */
[----:B------:R-:W-:Y:S02]  /*3950*/  LEA R24, R30, UR7, 0x4 ;  /* 0x000000071e187c11 */ /* 0x000fe4000f8e20ff */
[----:B--2---:R-:W2:Y:S02]  /*3960*/  SYNCS.PHASECHK.TRANS64.TRYWAIT P0, [R0+URZ+0x80], R3 ;  /* 0x00008003000075a7 */ /* 0x004ea400080011ff */
[----:B--2---:R-:W-:Y:S05]  /*3970*/  @!P0 BRA `(.L_x_65) ;  /* 0x0000007800bc8947 */ /* 0x004fea0003800000 */
.L_x_146:
[----:B------:R-:W-:Y:S01]  /*3980*/  ISETP.GE.AND P0, PT, R72, 0x1, PT ;  /* 0x000000014800780c */ /* 0x000fe20003f06270 */
[----:B------:R-:W3:Y:S01]  /*3990*/  LDS.128 R24, [R24+0xf0] ;  /* 0x0000f00018187984 */ /* 0x000ee20000000c00 */
[----:B--2---:R-:W-:Y:S01]  /*39a0*/  VIADD R0, R0, 0x90 ;  /* 0x0000009000007836 */ /* 0x004fe20000000000 */
[----:B------:R-:W-:Y:S01]  /*39b0*/  @!PT LDS RZ, [RZ] ;  /* 0x00000000fffff984 */ /* 0x000fe20000000800 */
[----:B------:R-:W-:Y:S01]  /*39c0*/  @!PT LDS RZ, [RZ] ;  /* 0x00000000fffff984 */ /* 0x000fe20000000800 */
[----:B------:R-:W-:Y:S01]  /*39d0*/  @!PT LDS RZ, [RZ] ;  /* 0x00000000fffff984 */ /* 0x000fe20000000800 */
[----:B------:R-:W-:Y:S01]  /*39e0*/  @!PT LDS RZ, [RZ] ;  /* 0x00000000fffff984 */ /* 0x000fe20000000800 */
[----:B------:R2:W-:Y:S06]  /*39f0*/  MEMBAR.ALL.CTA ;  /* 0x0000000000007992 */ /* 0x0005ec0000008000 */
[----:B--2---:R-:W2:Y:S01]  /*3a00*/  FENCE.VIEW.ASYNC.S ;  /* 0x00000000000073c6 */ /* 0x004ea20000000000 */
[----:B------:R-:W-:Y:S04]  /*3a10*/  PRMT R0, RZ, 0x654, R0 ;  /* 0x00000654ff007816 */ /* 0x000fe80000000000 */
[----:B--2---:R2:W-:Y:S01]  /*3a20*/  SYNCS.ARRIVE.TRANS64.RED.A1T0 RZ, [R0+URZ], RZ ;  /* 0x000000ff00ff79a7 */ /* 0x0045e200081004ff */
[----:B---3--:R-:W-:Y:S11]  /*3a30*/  LOP3.LUT P3, RZ, R26, 0x1, RZ, 0xc0, !PT ;  /* 0x000000011aff7812 */ /* 0x008ff6000786c0ff */
[----:B------:R-:W-:Y:S02]  /*3a40*/  @!UPT UIADD3 URZ, UPT, UPT, URZ, URZ, URZ ;  /* 0x000000fffffff290 */ /* 0x000fe4000fffe0ff */
[----:B------:R-:W-:Y:S02]  /*3a50*/  @P3 MOV R13, R24 ;  /* 0x00000018000d3202 */ /* 0x000fe40000000f00 */
[----:B------:R-:W-:Y:S01]  /*3a60*/  @P3 LOP3.LUT R8, R25, 0xffff, RZ, 0xc0, !PT ;  /* 0x0000ffff19083812 */ /* 0x000fe200078ec0ff */
[----:B--2---:R-:W-:Y:S06]  /*3a70*/  @!P0 BRA `(.L_x_66) ;  /* 0x0000000000a48947 */ /* 0x004fec0003800000 */
[----:B-1----:R-:W-:Y:S01]  /*3a80*/  IMAD.HI.U32 R35, R22, R7, RZ ;  /* 0x0000000716237227 */ /* 0x002fe200078e00ff */
[----:B------:R-:W-:Y:S02]  /*3a90*/  ISETP.NE.AND P0, PT, R6, 0x1, PT ;  /* 0x000000010600780c */ /* 0x000fe40003f05270 */
[----:B------:R-:W-:Y:S01]  /*3aa0*/  ISETP.NE.AND P2, PT, R72, 0x1, PT ;  /* 0x000000014800780c */ /* 0x000fe20003f45270 */
[----:B----4-:R-:W-:Y:S01]  /*3ab0*/  IMAD.HI.U32 R34, R19, R16, RZ ;  /* 0x0000001013227227 */ /* 0x010fe200078e00ff */
[----:B------:R-:W-:Y:S02]  /*3ac0*/  SHF.R.U32.HI R35, RZ, R18, R35 ;  /* 0x00000012ff237219 */ /* 0x000fe40000011623 */
[----:B------:R-:W-:Y:S01]  /*3ad0*/  ISETP.NE.AND P4, PT, R2, 0x1, PT ;  /* 0x000000010200780c */ /* 0x000fe20003f85270 */
[----:B------:R-:W-:Y:S01]  /*3ae0*/  IMAD.HI.U32 R36, R13, R16, RZ ;  /* 0x000000100d247227 */ /* 0x000fe200078e00ff */
[----:B------:R-:W-:Y:S02]  /*3af0*/  SHF.R.U32.HI R34, RZ, R17, R34 ;  /* 0x00000011ff227219 */ /* 0x000fe40000011622 */
[----:B------:R-:W-:Y:S01]  /*3b00*/  SEL R3, R22, R35, !P0 ;  /* 0x0000002316037207 */ /* 0x000fe20004000000 */
[C---:B------:R-:W-:Y:S01]  /*3b10*/  IMAD.HI.U32 R35, R8.reuse, R7, RZ ;  /* 0x0000000708237227 */ /* 0x040fe200078e00ff */
[----:B------:R-:W-:Y:S02]  /*3b20*/  SEL R11, R19, R34, !P4 ;  /* 0x00000022130b7207 */ /* 0x000fe40006000000 */
[----:B------:R-:W-:Y:S01]  /*3b30*/  SHF.R.U32.HI R36, RZ, R17, R36 ;  /* 0x00000011ff247219 */ /* 0x000fe20000011624 */
[----:B------:R-:W-:Y:S01]  /*3b40*/  IMAD.HI.U32 R38, R3, R4, RZ ;  /* 0x0000000403267227 */ /* 0x000fe200078e00ff */
[----:B------:R-:W-:Y:S03]  /*3b50*/  SHF.R.U32.HI R35, RZ, R18, R35 ;  /* 0x00000012ff237219 */ /* 0x000fe60000011623 */
[----:B------:R-:W-:Y:S01]  /*3b60*/  IMAD.HI.U32 R34, R11, R4, RZ ;  /* 0x000000040b227227 */ /* 0x000fe200078e00ff */
[----:B------:R-:W-:Y:S02]  /*3b70*/  @P2 SHF.R.U32.HI R3, RZ, R5, R38 ;  /* 0x00000005ff032219 */ /* 0x000fe40000011626 */
[----:B------:R-:W-:Y:S02]  /*3b80*/  SEL R9, R8, R35, !P0 ;  /* 0x0000002308097207 */ /* 0x000fe40004000000 */
[----:B------:R-:W-:Y:S01]  /*3b90*/  @P2 SHF.R.U32.HI R11, RZ, R5, R34 ;  /* 0x00000005ff0b2219 */ /* 0x000fe20000011622 */
[C---:B------:R-:W-:Y:S01]  /*3ba0*/  IMAD R10, R72.reuse, R3, RZ ;  /* 0x00000003480a7224 */ /* 0x040fe200078e02ff */
[----:B------:R-:W-:Y:S01]  /*3bb0*/  SEL R3, R13, R36, !P4 ;  /* 0x000000240d037207 */ /* 0x000fe20006000000 */
[C---:B------:R-:W-:Y:S03]  /*3bc0*/  IMAD.HI.U32 R14, R9.reuse, R4, RZ ;  /* 0x00000004090e7227 */ /* 0x040fe600078e00ff */
[----:B------:R-:W-:Y:S01]  /*3bd0*/  ISETP.GE.AND P0, PT, R9, R10, PT ;  /* 0x0000000a0900720c */ /* 0x000fe20003f06270 */
[C---:B------:R-:W-:Y:S01]  /*3be0*/  IMAD R12, R72.reuse, R11, RZ ;  /* 0x0000000b480c7224 */ /* 0x040fe200078e02ff */
[-C--:B------:R-:W-:Y:S04]  /*3bf0*/  SHF.R.U32.HI R14, RZ, R5.reuse, R14 ;  /* 0x00000005ff0e7219 */ /* 0x080fe8000001160e */
[----:B------:R-:W-:Y:S02]  /*3c00*/  ISETP.GE.OR P0, PT, R3, R12, P0 ;  /* 0x0000000c0300720c */ /* 0x000fe40000706670 */
[----:B------:R-:W-:Y:S05]  /*3c10*/  SEL R15, R9, R14, !P2 ;  /* 0x0000000e090f7207 */ /* 0x000fea0005000000 */
[----:B------:R-:W-:Y:S04]  /*3c20*/  IMAD.MOV R14, RZ, RZ, -R15 ;  /* 0x000000ffff0e7224 */ /* 0x000fe800078e0a0f */
[----:B------:R-:W-:Y:S02]  /*3c30*/  IMAD R14, R72, R14, R9 ;  /* 0x0000000e480e7224 */ /* 0x000fe400078e0209 */
[C---:B------:R-:W-:Y:S05]  /*3c40*/  @!P0 IMAD.HI.U32 R10, R3.reuse, R4, RZ ;  /* 0x00000004030a8227 */ /* 0x040fea00078e00ff */
[----:B------:R-:W-:Y:S04]  /*3c50*/  @!P0 SHF.R.U32.HI R10, RZ, R5, R10 ;  /* 0x00000005ff0a8219 */ /* 0x000fe8000001160a */
[----:B------:R-:W-:Y:S01]  /*3c60*/  @!P0 SEL R0, R3, R10, !P2 ;  /* 0x0000000a03008207 */ /* 0x000fe20005000000 */
[----:B------:R-:W-:Y:S03]  /*3c70*/  IMAD.MOV R10, RZ, RZ, -R3 ;  /* 0x000000ffff0a7224 */ /* 0x000fe600078e0a03 */
[----:B------:R-:W-:Y:S01]  /*3c80*/  @!P0 IADD3 R15, PT, PT, R15, -R0, RZ ;  /* 0x800000000f0f8210 */ /* 0x000fe20007ffe0ff */
[----:B------:R-:W-:Y:S01]  /*3c90*/  @!P0 IMAD R0, R11, R14, R0 ;  /* 0x0000000e0b008224 */ /* 0x000fe200078e0200 */
[----:B------:R-:W-:Y:S01]  /*3ca0*/  IADD3 R11, PT, PT, -R9, RZ, RZ ;  /* 0x000000ff090b7210 */ /* 0x000fe20007ffe1ff */
[----:B------:R-:W-:Y:S02]  /*3cb0*/  IMAD R13, R2, R10, R13 ;  /* 0x0000000a020d7224 */ /* 0x000fe400078e020d */
[----:B------:R-:W-:Y:S02]  /*3cc0*/  @!P0 IMAD R9, R15, R72, R3 ;  /* 0x000000480f098224 */ /* 0x000fe400078e0203 */
[----:B------:R-:W-:Y:S02]  /*3cd0*/  @!P0 IMAD.MOV.U32 R3, RZ, RZ, R0 ;  /* 0x000000ffff038224 */ /* 0x000fe400078e0000 */
[----:B------:R-:W-:Y:S02]  /*3ce0*/  IMAD R8, R6, R11, R8 ;  /* 0x0000000b06087224 */ /* 0x000fe400078e0208 */
[----:B------:R-:W-:Y:S02]  /*3cf0*/  IMAD R13, R3, R2, R13 ;  /* 0x00000002030d7224 */ /* 0x000fe400078e020d */
[----:B------:R-:W-:Y:S02]  /*3d00*/  IMAD R8, R9, R6, R8 ;  /* 0x0000000609087224 */ /* 0x000fe400078e0208 */
.L_x_66:
[----:B------:R-:W-:Y:S05]  /*3d10*/  BRA.U UP1, `(.L_x_67) ;  /* 0x0000000101107547 */ /* 0x000fea000b800000 */
[----:B------:R-:W-:Y:S04]  /*3d20*/  MOV R0, UR6 ;  /* 0x0000000600007c02 */ /* 0x000fe80008000f00 */
[----:B------:R-:W-:Y:S04]  /*3d30*/  SHF.L.U32 R3, R0, 0x1f, RZ ;  /* 0x0000001f00037819 */ /* 0x000fe800000006ff */
[----:B------:R-:W2:Y:S02]  /*3d40*/  SYNCS.PHASECHK.TRANS64.TRYWAIT P0, [UR7+0x78], R3 ;  /* 0x00007803ff0075a7 */ /* 0x000ea40008001107 */
[----:B--2---:R-:W-:Y:S05]  /*3d50*/  @!P0 BRA `(.L_x_68) ;  /* 0x0000007400d88947 */ /* 0x004fea0003800000 */
.L_x_67:
[----:B------:R-:W-:Y:S02]  /*3d60*/  R2UR UR35, R21 ;  /* 0x00000000152372ca */ /* 0x000fe400000e0000 */
[----:B------:R-:W-:Y:S02]  /*3d70*/  R2UR UR34, R20 ;  /* 0x00000000142272ca */ /* 0x000fe400000e0000 */
[----:B------:R-:W-:Y:S02]  /*3d80*/  ISETP.NE.U32.AND P2, PT, RZ, UR4, PT ;  /* 0x00000004ff007c0c */ /* 0x000fe4000bf45070 */
[----:B------:R-:W-:Y:S02]  /*3d90*/  SHF.L.U32 R12, R31, 0x1f, RZ ;  /* 0x0000001f1f0c7819 */ /* 0x000fe400000006ff */
[----:B------:R-:W-:Y:S05]  /*3da0*/  ISETP.NE.AND.EX P2, PT, RZ, UR5, PT, P2 ;  /* 0x00000005ff007c0c */ /* 0x000fea000bf45320 */
[----:B------:R-:W-:Y:S02]  /*3db0*/  USHF.L.U32 UR35, UR35, 0x7, URZ ;  /* 0x0000000723237899 */ /* 0x000fe400080006ff */
[----:B------:R-:W-:Y:S01]  /*3dc0*/  USHF.L.U32 UR34, UR34, 0x8, URZ ;  /* 0x0000000822227899 */ /* 0x000fe200080006ff */
[----:B------:R-:W-:Y:S11]  /*3dd0*/  BRA.U !UP3, `(.L_x_69) ;  /* 0x000000010b347547 */ /* 0x000ff6000b800000 */
[----:B------:R-:W-:Y:S01]  /*3de0*/  UPLOP3.LUT UP0, UPT, UPT, UPT, UP2, 0x80, 0x8 ;  /* 0x000000000008789c */ /* 0x000fe20003f0f020 */
[----:B--2---:R-:W-:Y:S02]  /*3df0*/  HFMA2 R0, -RZ, RZ, 0, 5.9604644775390625e-08 ;  /* 0x00000001ff007431 */ /* 0x004fe400000001ff */
[----:B------:R-:W-:Y:S03]  /*3e00*/  IMAD.MOV.U32 R171, RZ, RZ, 0x1 ;  /* 0x00000001ffab7424 */ /* 0x000fe600078e00ff */
[----:B------:R-:W-:Y:S05]  /*3e10*/  PLOP3.LUT P0, PT, PT, PT, UP0, 0x80, 0x8 ;  /* 0x000000000008781c */ /* 0x000fea0003f0f008 */
[----:B------:R-:W2:Y:S01]  /*3e20*/  @UP0 LDCU.64 UR10, c[0x0][0x888] ;  /* 0x00011100ff0a07ac */ /* 0x000ea20008000a00 */
[----:B------:R-:W-:Y:S07]  /*3e30*/  @UP0 UIMAD UR8, UR36, UR4, URZ ;  /* 0x00000004240802a4 */ /* 0x000fee000f8e02ff */
[----:B------:R-:W-:Y:S01]  /*3e40*/  @!P0 PRMT R171, R0, 0x7610, R171 ;  /* 0x0000761000ab8816 */ /* 0x000fe200000000ab */
[----:B--2---:R-:W-:Y:S03]  /*3e50*/  @UP0 UIMAD.WIDE UR10, UR8, 0x4, UR10 ;  /* 0x00000004080a08a5 */ /* 0x004fe6000f8e020a */
[----:B------:R-:W2:Y:S03]  /*3e60*/  @!UP0 LDCU UR8, c[0x0][0x880] ;  /* 0x00011000ff0887ac */ /* 0x000ea60008000800 */
[----:B------:R-:W-:Y:S01]  /*3e70*/  IMAD.U32 R10, RZ, RZ, UR10 ;  /* 0x0000000aff0a7e24 */ /* 0x000fe2000f8e00ff */
[----:B------:R-:W-:Y:S05]  /*3e80*/  MOV R11, UR11 ;  /* 0x0000000b000b7c02 */ /* 0x000fea0008000f00 */
[----:B-----5:R3:W5:Y:S02]  /*3e90*/  @P0 LDG.E R81, desc[UR46][R10.64] ;  /* 0x0000002e0a510981 */ /* 0x020764000c1e1900 */
[----:B--23--:R-:W-:Y:S07]  /*3ea0*/  @!P0 IMAD.U32 R81, RZ, RZ, UR8 ;  /* 0x00000008ff518e24 */ /* 0x00cfee000f8e00ff */
.L_x_69:
[----:B-----5:R-:W-:Y:S01]  /*3eb0*/  @!P2 FSETP.EQ.AND P0, PT, R81, RZ, PT ;  /* 0x000000ff5100a20b */ /* 0x020fe20003f02000 */
[----:B------:R-:W-:Y:S01]  /*3ec0*/  @!UPT UIADD3 URZ, UPT, UPT, URZ, URZ, URZ ;  /* 0x000000fffffff290 */ /* 0x000fe2000fffe0ff */
[----:B------:R-:W-:Y:S11]  /*3ed0*/  @!P2 BRA `(.L_x_70) ;  /* 0x000000000014a947 */ /* 0x000ff60003800000 */
[----:B------:R-:W-:Y:S02]  /*3ee0*/  LOP3.LUT P2, RZ, R171, 0xff, RZ, 0xc0, !PT ;  /* 0x000000ffabff7812 */ /* 0x000fe4000784c0ff */
[----:B------:R-:W-:Y:S04]  /*3ef0*/  PLOP3.LUT P0, PT, PT, PT, UP0, 0x80, 0x8 ;  /* 0x000000000008781c */ /* 0x000fe80003f0f008 */
[----:B------:R-:W-:Y:S07]  /*3f00*/  PLOP3.LUT P0, PT, P0, PT, PT, 0x8, 0x80 ;  /* 0x000000000080781c */ /* 0x000fee000070e170 */
[----:B------:R-:W-:Y:S11]  /*3f10*/  @P2 FSETP.EQ.AND P0, PT, R81, RZ, PT ;  /* 0x000000ff5100220b */ /* 0x000ff60003f02000 */
[----:B------:R-:W-:Y:S02]  /*3f20*/  @!UPT UIADD3 URZ, UPT, UPT, URZ, URZ, URZ ;  /* 0x000000fffffff290 */ /* 0x000fe4000fffe0ff */
.L_x_70:
[----:B------:R-:W3:Y:S01]  /*3f30*/  SYNCS.PHASECHK.TRANS64.TRYWAIT P2, [UR7+0x50], R12 ;  /* 0x0000500cff0075a7 */ /* 0x000ee20008041107 */
[----:B------:R-:W-:Y:S04]  /*3f40*/  ELECT P4, URZ, PT ;  /* 0x0000000000ff782f */ /* 0x000fe80003880000 */
[----:B------:R-:W-:Y:S11]  /*3f50*/  PLOP3.LUT P4, PT, P0, P4, PT, 0xf2, 0x2f ;  /* 0x00000000002f781c */ /* 0x000ff60000789e72 */
[----:B------:R-:W-:Y:S02]  /*3f60*/  @!UPT UIADD3 URZ, UPT, UPT, URZ, URZ, URZ ;  /* 0x000000fffffff290 */ /* 0x000fe4000fffe0ff */
[----:B-1----:R-:W-:Y:S05]  /*3f70*/  @!P4 IADD3 R9, P0, PT, R32, 0x580, RZ ;  /* 0x000005802009c810 */ /* 0x002fea0007f1e0ff */
[----:B--2---:R-:W-:Y:S01]  /*3f80*/  @!P4 IMAD.X R0, RZ, RZ, R33, P0 ;  /* 0x000000ffff00c224 */ /* 0x004fe200000e0621 */
[----:B---3--:R-:W-:Y:S07]  /*3f90*/  @!P2 BRA `(.L_x_71) ;  /* 0x000000740060a947 */ /* 0x008fee0003800000 */
.L_x_149:
[----:B------:R-:W-:Y:S01]  /*3fa0*/  @!P4 R2UR UR8, R0 ;  /* 0x000000000008c2ca */ /* 0x000fe200000e0000 */
[----:B------:R-:W-:Y:S01]  /*3fb0*/  VOTEU.ALL UP1, P4 ;  /* 0x0000000000ff7886 */ /* 0x000fe20002020000 */
[----:B------:R-:W-:Y:S01]  /*3fc0*/  @!P4 R2UR UR9, R9 ;  /* 0x000000000909c2ca */ /* 0x000fe200000e0000 */
[----:B------:R-:W-:Y:S01]  /*3fd0*/  @!P4 IMAD.MOV.U32 R0, RZ, RZ, 0x2000 ;  /* 0x00002000ff00c424 */ /* 0x000fe200078e00ff */
[----:B------:R-:W-:Y:S01]  /*3fe0*/  UMOV UR10, 0x0 ;  /* 0x00000000000a7882 */ /* 0x000fe20000000000 */
[----:B------:R-:W-:Y:S01]  /*3ff0*/  UMOV UR11, 0x10000000 ;  /* 0x10000000000b7882 */ /* 0x000fe20000000000 */
[----:B------:R-:W-:Y:S01]  /*4000*/  @!UP1 UIADD3 UR32, UPT, UPT, UR7, 0x200, URZ ;  /* 0x0000020007209890 */ /* 0x000fe2000fffe0ff */
[----:B------:R-:W-:Y:S01]  /*4010*/  @!P4 IADD3 R9, P0, PT, R32, 0x580, RZ ;  /* 0x000005802009c810 */ /* 0x000fe20007f1e0ff */
[----:B------:R-:W-:Y:S05]  /*4020*/  VOTEU.ALL UP1, P4 ;  /* 0x0000000000ff7886 */ /* 0x000fea0002020000 */
[----:B------:R-:W-:Y:S01]  /*4030*/  IMAD.U32 R11, RZ, RZ, UR8 ;  /* 0x00000008ff0b7e24 */ /* 0x000fe2000f8e00ff */
[----:B------:R-:W-:Y:S01]  /*4040*/  UPRMT UR8, UR37, 0x654, UR33 ;  /* 0x0000065425087896 */ /* 0x000fe20008000021 */
[----:B------:R-:W-:Y:S03]  /*4050*/  IMAD.U32 R10, RZ, RZ, UR9 ;  /* 0x00000009ff0a7e24 */ /* 0x000fe6000f8e00ff */
[----:B------:R-:W-:Y:S02]  /*4060*/  @!P4 R2UR UR15, R11 ;  /* 0x000000000b0fc2ca */ /* 0x000fe400000e0000 */
[----:B------:R-:W-:Y:S11]  /*4070*/  @!P4 R2UR UR14, R10 ;  /* 0x000000000a0ec2ca */ /* 0x000ff600000e0000 */
[----:B------:R-:W-:Y:S02]  /*4080*/  @!UPT UIADD3 URZ, UPT, UPT, URZ, URZ, URZ ;  /* 0x000000fffffff290 */ /* 0x000fe4000fffe0ff */
[----:B------:R2:W-:Y:S01]  /*4090*/  @!UP1 UTMALDG.3D [UR32], [UR14], desc[UR10] ;  /* 0x00000a200e0095b4 */ /* 0x0005e20008011000 */
[----:B------:R3:W-:Y:S01]  /*40a0*/  @!P4 SYNCS.ARRIVE.TRANS64.RED.A0TR RZ, [UR7+0x30], R0 ;  /* 0x00003000ffffc9a7 */ /* 0x0007e20008300407 */
[----:B------:R-:W-:Y:S01]  /*40b0*/  SYNCS.ARRIVE.TRANS64.RED.A1T0 RZ, [UR8], RZ ;  /* 0x000000ffffff79a7 */ /* 0x000fe20008100408 */
[----:B---3--:R-:W-:Y:S01]  /*40c0*/  @!P4 IMAD.X R0, RZ, RZ, R33, P0 ;  /* 0x000000ffff00c224 */ /* 0x008fe200000e0621 */
[----:B------:R-:W3:Y:S02]  /*40d0*/  SYNCS.PHASECHK.TRANS64.TRYWAIT P2, [UR7+0x58], R12 ;  /* 0x0000580cff0075a7 */ /* 0x000ee40008041107 */
[----:B--23--:R-:W-:Y:S05]  /*40e0*/  @!P2 BRA `(.L_x_72) ;  /* 0x000000740024a947 */ /* 0x00cfea0003800000 */
.L_x_151:
        /* <DEDUP_REMOVED lines=8> */
[----:B------:R-:W-:Y:S01]  /*4170*/  @!UP1 UIADD3 UR24, UPT, UPT, UR7, 0x2200, URZ ;  /* 0x0000220007189890 */ /* 0x000fe2000fffe0ff */
[----:B------:R-:W-:Y:S01]  /*4180*/  VOTEU.ALL UP1, P4 ;  /* 0x0000000000ff7886 */ /* 0x000fe20002020000 */
[----:B------:R-:W-:Y:S01]  /*4190*/  UMOV UR27, UR35 ;  /* 0x00000023001b7c82 */ /* 0x000fe20008000000 */
[----:B------:R-:W-:Y:S02]  /*41a0*/  UMOV UR28, UR36 ;  /* 0x00000024001c7c82 */ /* 0x000fe40008000000 */
[----:B------:R-:W-:Y:S01]  /*41b0*/  IMAD.U32 R11, RZ, RZ, UR8 ;  /* 0x00000008ff0b7e24 */ /* 0x000fe2000f8e00ff */
[----:B------:R-:W-:Y:S01]  /*41c0*/  UPRMT UR8, UR37, 0x654, UR25 ;  /* 0x0000065425087896 */ /* 0x000fe20008000019 */
[----:B------:R-:W-:Y:S02]  /*41d0*/  IMAD.U32 R10, RZ, RZ, UR9 ;  /* 0x00000009ff0a7e24 */ /* 0x000fe4000f8e00ff */
[----:B------:R-:W-:Y:S01]  /*41e0*/  @!P4 IMAD.X R20, RZ, RZ, R33, P0 ;  /* 0x000000ffff14c224 */ /* 0x000fe200000e0621 */
[----:B------:R-:W-:Y:S02]  /*41f0*/  @!P4 R2UR UR15, R11 ;  /* 0x000000000b0fc2ca */ /* 0x000fe400000e0000 */
[----:B------:R-:W-:Y:S11]  /*4200*/  @!P4 R2UR UR14, R10 ;  /* 0x000000000a0ec2ca */ /* 0x000ff600000e0000 */
[----:B------:R-:W-:Y:S02]  /*4210*/  @!UPT UIADD3 URZ, UPT, UPT, URZ, URZ, URZ ;  /* 0x000000fffffff290 */ /* 0x000fe4000fffe0ff */
[----:B------:R2:W-:Y:S01]  /*4220*/  @!UP1 UTMALDG.3D [UR24], [UR14], desc[UR10] ;  /* 0x00000a180e0095b4 */ /* 0x0005e20008011000 */
[----:B------:R2:W-:Y:S01]  /*4230*/  @!P4 SYNCS.ARRIVE.TRANS64.RED.A0TR RZ, [UR7+0x38], R0 ;  /* 0x00003800ffffc9a7 */ /* 0x0005e20008300407 */
[----:B------:R-:W-:Y:S01]  /*4240*/  SYNCS.ARRIVE.TRANS64.RED.A1T0 RZ, [UR8], RZ ;  /* 0x000000ffffff79a7 */ /* 0x000fe20008100408 */
[----:B------:R-:W3:Y:S02]  /*4250*/  SYNCS.PHASECHK.TRANS64.TRYWAIT P2, [UR7+0x60], R12 ;  /* 0x0000600cff0075a7 */ /* 0x000ee40008041107 */
[----:B--23--:R-:W-:Y:S05]  /*4260*/  @!P2 BRA `(.L_x_73) ;  /* 0x0000007000dca947 */ /* 0x00cfea0003800000 */
.L_x_153:
[----:B------:R-:W2:Y:S01]  /*4270*/  LDC.64 R14, c[0x0][0xb10] ;  /* 0x0002c400ff0e7b82 */ /* 0x000ea20000000a00 */
[----:B------:R-:W-:Y:S01]  /*4280*/  @!P4 R2UR UR8, R20 ;  /* 0x000000001408c2ca */ /* 0x000fe200000e0000 */
[----:B------:R-:W-:Y:S01]  /*4290*/  VOTEU.ALL UP1, P4 ;  /* 0x0000000000ff7886 */ /* 0x000fe20002020000 */
[----:B------:R-:W-:Y:S01]  /*42a0*/  @!P4 R2UR UR9, R21 ;  /* 0x000000001509c2ca */ /* 0x000fe200000e0000 */
[----:B------:R-:W-:Y:S01]  /*42b0*/  UMOV UR10, 0x0 ;  /* 0x00000000000a7882 */ /* 0x000fe20000000000 */
[----:B------:R-:W-:Y:S03]  /*42c0*/  UMOV UR11, 0x10000000 ;  /* 0x10000000000b7882 */ /* 0x000fe60000000000 */
[----:B------:R-:W3:Y:S01]  /*42d0*/  LDC.64 R10, c[0x0][0xb18] ;  /* 0x0002c600ff0a7b82 */ /* 0x000ee20000000a00 */
[----:B------:R-:W-:Y:S01]  /*42e0*/  @!UP1 UIADD3 UR18, UPT, UPT, UR34, 0x80, URZ ;  /* 0x0000008022129890 */ /* 0x000fe2000fffe0ff */
[----:B------:R-:W-:Y:S01]  /*42f0*/  @P3 SHF.R.U32.HI R28, RZ, 0x10, R25 ;  /* 0x00000010ff1c3819 */ /* 0x000fe20000011619 */
[----:B------:R-:W-:Y:S01]  /*4300*/  @!UP1 UIADD3 UR16, UPT, UPT, UR7, 0x4200, URZ ;  /* 0x0000420007109890 */ /* 0x000fe2000fffe0ff */
[----:B------:R-:W-:Y:S01]  /*4310*/  VIADD R30, R30, 0x1 ;  /* 0x000000011e1e7836 */ /* 0x000fe20000000000 */
[----:B------:R-:W-:Y:S03]  /*4320*/  VOTEU.ALL UP1, P4 ;  /* 0x0000000000ff7886 */ /* 0x000fe60002020000 */
[----:B------:R-:W5:Y:S01]  /*4330*/  @!P1 LDC R0, c[0x0][0xb20] ;  /* 0x0002c800ff009b82 */ /* 0x000f620000000800 */
[----:B------:R-:W-:Y:S01]  /*4340*/  UMOV UR19, UR35 ;  /* 0x0000002300137c82 */ /* 0x000fe20008000000 */
[----:B------:R-:W-:Y:S01]  /*4350*/  IMAD.U32 R21, RZ, RZ, UR8 ;  /* 0x00000008ff157e24 */ /* 0x000fe2000f8e00ff */
[----:B------:R-:W-:Y:S05]  /*4360*/  UMOV UR20, UR36 ;  /* 0x0000002400147c82 */ /* 0x000fea0008000000 */
[----:B-1----:R-:W1:Y:S01]  /*4370*/  @!P1 LDC R3, c[0x0][0xb0c] ;  /* 0x0002c300ff039b82 */ /* 0x002e620000000800 */
[----:B------:R-:W-:Y:S01]  /*4380*/  IMAD.U32 R20, RZ, RZ, UR9 ;  /* 0x00000009ff147e24 */ /* 0x000fe2000f8e00ff */
[----:B------:R-:W-:Y:S01]  /*4390*/  UPRMT UR8, UR37, 0x654, UR17 ;  /* 0x0000065425087896 */ /* 0x000fe20008000011 */
[----:B------:R-:W-:Y:S03]  /*43a0*/  @!P4 R2UR UR15, R21 ;  /* 0x00000000150fc2ca */ /* 0x000fe600000e0000 */
[----:B------:R-:W-:Y:S01]  /*43b0*/  @!P4 R2UR UR14, R20 ;  /* 0x00000000140ec2ca */ /* 0x000fe200000e0000 */
[----:B------:R-:W-:Y:S11]  /*43c0*/  @!P4 IMAD.MOV.U32 R20, RZ, RZ, 0x2000 ;  /* 0x00002000ff14c424 */ /* 0x000ff600078e00ff */
[----:B------:R-:W-:Y:S01]  /*43d0*/  @!UPT UIADD3 URZ, UPT, UPT, URZ, URZ, URZ ;  /* 0x000000fffffff290 */ /* 0x000fe2000fffe0ff */
[----:B------:R1:W-:Y:S01]  /*43e0*/  @!UP1 UTMALDG.3D [UR16], [UR14], desc[UR10] ;  /* 0x00000a100e0095b4 */ /* 0x0003e20008011000 */
[----:B------:R1:W-:Y:S02]  /*43f0*/  @!P4 SYNCS.ARRIVE.TRANS64.RED.A0TR RZ, [UR7+0x40], R20 ;  /* 0x00004014ffffc9a7 */ /* 0x0003e40008300407 */
[----:B-1----:R-:W-:Y:S01]  /*4400*/  @!P1 ISETP.NE.AND P2, PT, R3, 0x1, PT ;  /* 0x000000010300980c */ /* 0x002fe20003f45270 */
[C---:B--2---:R-:W-:Y:S01]  /*4410*/  @!P1 IMAD.HI.U32 R14, R13.reuse, R14, RZ ;  /* 0x0000000e0d0e9227 */ /* 0x044fe200078e00ff */
[----:B---3--:R-:W-:Y:S03]  /*4420*/  @!P1 ISETP.NE.AND P0, PT, R10, 0x1, PT ;  /* 0x000000010a00980c */ /* 0x008fe60003f05270 */
[C---:B------:R-:W-:Y:S01]  /*4430*/  @!P1 IMAD.HI.U32 R11, R8.reuse, R11, RZ ;  /* 0x0000000b080b9227 */ /* 0x040fe200078e00ff */
[----:B------:R-:W-:Y:S04]  /*4440*/  @!P1 SHF.R.U32.HI R14, RZ, R15, R14 ;  /* 0x0000000fff0e9219 */ /* 0x000fe8000001160e */
[----:B-----5:R-:W-:Y:S01]  /*4450*/  @!P1 SHF.R.U32.HI R9, RZ, R0, R11 ;  /* 0x00000000ff099219 */ /* 0x020fe2000001160b */
[----:B------:R-:W-:Y:S01]  /*4460*/  SYNCS.ARRIVE.TRANS64.RED.A1T0 RZ, [UR8], RZ ;  /* 0x000000ffffff79a7 */ /* 0x000fe20008100408 */
[----:B------:R-:W-:Y:S02]  /*4470*/  @!P1 SEL R14, R13, R14, !P2 ;  /* 0x0000000e0d0e9207 */ /* 0x000fe40005000000 */
[----:B------:R-:W-:Y:S01]  /*4480*/  @!P1 SEL R9, R8, R9, !P0 ;  /* 0x0000000908099207 */ /* 0x000fe20004000000 */
[----:B------:R-:W1:Y:S04]  /*4490*/  SYNCS.PHASECHK.TRANS64.TRYWAIT P5, [UR7+0x68], R12 ;  /* 0x0000680cff0075a7 */ /* 0x000e6800080a1107 */
[----:B------:R-:W-:Y:S02]  /*44a0*/  @!P1 IMAD.IADD R0, R9, 0x1, -R14 ;  /* 0x0000000109009824 */ /* 0x000fe400078e0a0e */
[----:B------:R-:W-:Y:S02]  /*44b0*/  @!P1 IMAD.IADD R9, R14, 0x1, -R9 ;  /* 0x000000010e099824 */ /* 0x000fe400078e0a09 */
[----:B------:R-:W-:Y:S02]  /*44c0*/  @!P1 IMAD R13, R0, R3, R13 ;  /* 0x00000003000d9224 */ /* 0x000fe400078e020d */
[----:B------:R-:W-:Y:S01]  /*44d0*/  @!P1 IMAD R8, R9, R10, R8 ;  /* 0x0000000a09089224 */ /* 0x000fe200078e0208 */
[----:B-1----:R-:W-:Y:S06]  /*44e0*/  @!P5 BRA `(.L_x_74) ;  /* 0x000000700054d947 */ /* 0x002fec0003800000 */
.L_x_155:
[----:B-1----:R-:W-:Y:S01]  /*44f0*/  @!P4 IADD3 R3, P0, PT, R32, 0x580, RZ ;  /* 0x000005802003c810 */ /* 0x002fe20007f1e0ff */
[----:B------:R-:W-:Y:S01]  /*4500*/  VOTEU.ALL UP1, P4 ;  /* 0x0000000000ff7886 */ /* 0x000fe20002020000 */
[----:B------:R-:W-:Y:S01]  /*4510*/  UMOV UR18, 0x0 ;  /* 0x0000000000127882 */ /* 0x000fe20000000000 */
[----:B------:R-:W-:Y:S01]  /*4520*/  UMOV UR19, 0x10000000 ;  /* 0x1000000000137882 */ /* 0x000fe20000000000 */
[----:B------:R-:W-:Y:S01]  /*4530*/  @!P4 R2UR UR9, R3 ;  /* 0x000000000309c2ca */ /* 0x000fe200000e0000 */
[----:B------:R-:W-:Y:S01]  /*4540*/  @!P4 IMAD.X R0, RZ, RZ, R33, P0 ;  /* 0x000000ffff00c224 */ /* 0x000fe200000e0621 */
[----:B------:R-:W-:Y:S01]  /*4550*/  @!UP1 UIADD3 UR10, UPT, UPT, UR34, 0xc0, URZ ;  /* 0x000000c0220a9890 */ /* 0x000fe2000fffe0ff */
[----:B------:R-:W-:Y:S01]  /*4560*/  ISETP.NE.AND P0, PT, R30, 0x2, PT ;  /* 0x000000021e00780c */ /* 0x000fe20003f05270 */
[----:B------:R-:W-:Y:S01]  /*4570*/  UMOV UR11, UR35 ;  /* 0x00000023000b7c82 */ /* 0x000fe20008000000 */
[----:B------:R-:W-:Y:S01]  /*4580*/  UMOV UR12, UR36 ;  /* 0x00000024000c7c82 */ /* 0x000fe20008000000 */
[----:B------:R-:W-:Y:S01]  /*4590*/  @!P4 R2UR UR8, R0 ;  /* 0x000000000008c2ca */ /* 0x000fe200000e0000 */
[----:B------:R-:W-:Y:S01]  /*45a0*/  IMAD.IADD R20, R8, 0x1, R147 ;  /* 0x0000000108147824 */ /* 0x000fe200078e0293 */
[----:B------:R-:W-:Y:S01]  /*45b0*/  @P3 R2UR UR36, R28 ;  /* 0x000000001c2432ca */ /* 0x000fe200000e0000 */
[----:B------:R-:W-:Y:S01]  /*45c0*/  IMAD.IADD R21, R13, 0x1, R170 ;  /* 0x000000010d157824 */ /* 0x000fe200078e02aa */
[----:B------:R-:W-:Y:S02]  /*45d0*/  SEL R0, RZ, 0x1, P0 ;  /* 0x00000001ff007807 */ /* 0x000fe40000000000 */
[----:B------:R-:W-:Y:S01]  /*45e0*/  LOP3.LUT R31, R31, 0x1, RZ, 0x3c, !PT ;  /* 0x000000011f1f7812 */ /* 0x000fe200078e3cff */
[----:B------:R-:W-:Y:S01]  /*45f0*/  IMAD.U32 R10, RZ, RZ, UR9 ;  /* 0x00000009ff0a7e24 */ /* 0x000fe2000f8e00ff */
[----:B------:R-:W-:Y:S01]  /*4600*/  @!UP1 UIADD3 UR9, UPT, UPT, UR7, 0x48, URZ ;  /* 0x0000004807099890 */ /* 0x000fe2000fffe0ff */
[----:B------:R-:W-:Y:S02]  /*4610*/  LOP3.LUT R29, R29, R0, RZ, 0x3c, !PT ;  /* 0x000000001d1d7212 */ /* 0x000fe400078e3cff */
[----:B------:R-:W-:Y:S02]  /*4620*/  SEL R30, R30, RZ, P0 ;  /* 0x000000ff1e1e7207 */ /* 0x000fe40000000000 */
[----:B------:R-:W-:Y:S01]  /*4630*/  IMAD.U32 R11, RZ, RZ, UR8 ;  /* 0x00000008ff0b7e24 */ /* 0x000fe2000f8e00ff */
[----:B------:R-:W-:Y:S01]  /*4640*/  @!P4 R2UR UR14, R10 ;  /* 0x000000000a0ec2ca */ /* 0x000fe200000e0000 */
[----:B------:R-:W-:Y:S01]  /*4650*/  @!UP1 UIADD3 UR8, UPT, UPT, UR7, 0x6200, URZ ;  /* 0x0000620007089890 */ /* 0x000fe2000fffe0ff */
[----:B------:R-:W-:Y:S02]  /*4660*/  VOTEU.ALL UP1, P4 ;  /* 0x0000000000ff7886 */ /* 0x000fe40002020000 */
[----:B------:R-:W-:Y:S11]  /*4670*/  @!P4 R2UR UR15, R11 ;  /* 0x000000000b0fc2ca */ /* 0x000ff600000e0000 */
[----:B------:R-:W-:Y:S02]  /*4680*/  @!UPT UIADD3 URZ, UPT, UPT, URZ, URZ, URZ ;  /* 0x000000fffffff290 */ /* 0x000fe4000fffe0ff */
[----:B------:R2:W-:Y:S01]  /*4690*/  @!UP1 UTMALDG.3D [UR8], [UR14], desc[UR18] ;  /* 0x000012080e0095b4 */ /* 0x0005e20008011000 */
[----:B------:R2:W-:Y:S01]  /*46a0*/  @!P4 SYNCS.ARRIVE.TRANS64.RED.A0TR RZ, [UR7+0x48], R23 ;  /* 0x00004817ffffc9a7 */ /* 0x0005e20008300407 */
[----:B------:R-:W-:Y:S01]  /*46b0*/  UPLOP3.LUT UP1, UPT, UPT, UPT, UPT, 0x80, 0x8 ;  /* 0x000000000008789c */ /* 0x000fe20003f2f070 */
[----:B------:R-:W-:Y:S01]  /*46c0*/  SYNCS.ARRIVE.TRANS64.RED.A1T0 RZ, [UR13], RZ ;  /* 0x000000ffffff79a7 */ /* 0x000fe2000810040d */
[----:B------:R-:W-:Y:S09]  /*46d0*/  @P3 BRA `(.L_x_75) ;  /* 0xfffffff000943947 */ /* 0x000ff2000383ffff */
[----:B------:R-:W-:-:S04]  /*46e0*/  SHF.L.U32 R3, R31, 0x1f, RZ ;  /* 0x0000001f1f037819 */ /* 0x000fc800000006ff */
[----:B------:R-:W1:Y:S02]  /*46f0*/  SYNCS.PHASECHK.TRANS64.TRYWAIT P0, [UR7+0x50], R3 ;  /* 0x00005003ff0075a7 */ /* 0x000e640008001107 */
[----:B-1----:R-:W-:Y:S05]  /*4700*/  @!P0 BRA `(.L_x_76) ;  /* 0x0000006c00e48947 */ /* 0x002fea0003800000 */
.L_x_157:
[----:B------:R-:W3:Y:S02]  /*4710*/  SYNCS.PHASECHK.TRANS64.TRYWAIT P0, [UR7+0x58], R3 ;  /* 0x00005803ff0075a7 */ /* 0x000ee40008001107 */
[----:B---3--:R-:W-:Y:S05]  /*4720*/  @!P0 BRA `(.L_x_77) ;  /* 0x0000006c00f48947 */ /* 0x008fea0003800000 */
.L_x_159:
[----:B------:R-:W3:Y:S02]  /*4730*/  SYNCS.PHASECHK.TRANS64.TRYWAIT P0, [UR7+0x60], R3 ;  /* 0x00006003ff0075a7 */ /* 0x000ee40008001107 */
[----:B---3--:R-:W-:Y:S05]  /*4740*/  @!P0 BRA `(.L_x_78) ;  /* 0x0000007000048947 */ /* 0x008fea0003800000 */
.L_x_161:
[----:B-1----:R-:W-:-:S07]  /*4750*/  MOV R0, UR7 ;  /* 0x0000000700007c02 */ /* 0x002fce0008000f00 */
.L_x_79:
[----:B-1----:R-:W-:-:S04]  /*4760*/  SHF.L.U32 R3, R31, 0x1f, RZ ;  /* 0x0000001f1f037819 */ /* 0x002fc800000006ff */
[----:B------:R1:W3:Y:S03]  /*4770*/  SYNCS.PHASECHK.TRANS64.TRYWAIT P0, [R0+URZ+0x68], R3 ;  /* 0x00006803000075a7 */ /* 0x0002e600080011ff */
[----:B---3--:R-:W-:Y:S05]  /*4780*/  @!P0 NANOSLEEP.SYNCS 0x989680 ;  /* 0x009896800000895d */ /* 0x008fea0003900000 */
[----:B------:R-:W3:Y:S02]  /*4790*/  @!P0 SYNCS.PHASECHK.TRANS64 P0, [R0+URZ+0x68], R3 ;  /* 0x00006803000085a7 */ /* 0x000ee400080010ff */
[----:B--23--:R-:W-:Y:S05]  /*47a0*/  @P0 EXIT ;  /* 0x000000000000094d */ /* 0x00cfea0003800000 */
[----:B------:R-:W-:Y:S05]  /*47b0*/  BRA `(.L_x_79) ;  /* 0xfffffffc00e87947 */ /* 0x000fea000383ffff */
.L_x_64:
[----:B------:R-:W-:-:S06]  /*47c0*/  UISETP.GE.AND UP1, UPT, UR8, 0x4, UPT ;  /* 0x000000040800788c */ /* 0x000fcc000bf26270 */
[----:B------:R-:W-:-:S13]  /*47d0*/  PLOP3.LUT P0, PT, PT, PT, UP1, 0x80, 0x8 ;  /* 0x000000000008781c */ /* 0x000fda0003f0f018 */
[----:B------:R-:W-:Y:S05]  /*47e0*/  @!P0 EXIT ;  /* 0x000000000000894d */ /* 0x000fea0003800000 */
[----:B------:R-:W-:Y:S01]  /*47f0*/  BAR.SYNC.DEFER_BLOCKING 0x6, 0xa0 ;  /* 0x0182800000007b1d */ /* 0x000fe20000010000 */
[C---:B------:R-:W-:Y:S01]  /*4800*/  IMAD.SHL.U32 R3, R185.reuse, 0x40, RZ ;  /* 0x00000040b9037824 */ /* 0x040fe200078e00ff */
[C---:B------:R-:W-:Y:S01]  /*4810*/  LOP3.LUT R189, R185.reuse, 0x60, RZ, 0xc0, !PT ;  /* 0x00000060b9bd7812 */ /* 0x040fe200078ec0ff */
[C---:B------:R-:W-:Y:S01]  /*4820*/  IMAD.SHL.U32 R172, R185.reuse, 0x8, RZ ;  /* 0x00000008b9ac7824 */ /* 0x040fe200078e00ff */
[C---:B------:R-:W-:Y:S01]  /*4830*/  LOP3.LUT R187, R185.reuse, 0x2, RZ, 0xc0, !PT ;  /* 0x00000002b9bb7812 */ /* 0x040fe200078ec0ff */
[----:B------:R-:W-:Y:S01]  /*4840*/  IMAD.U32 R79, R185, 0x10000, RZ ;  /* 0x00010000b94f7824 */ /* 0x000fe200078e00ff */
[----:B------:R-:W-:Y:S02]  /*4850*/  UMOV UR49, 0x400 ;  /* 0x0000040000317882 */ /* 0x000fe40000000000 */
[----:B------:R-:W1:Y:S01]  /*4860*/  LDC R177, c[0x0][0x370] ;  /* 0x0000dc00ffb17b82 */ /* 0x000e620000000800 */
[----:B------:R-:W-:Y:S01]  /*4870*/  ULEA UR49, UR37, UR49, 0x18 ;  /* 0x0000003125317291 */ /* 0x000fe2000f8ec0ff */
[----:B------:R-:W-:Y:S01]  /*4880*/  LOP3.LUT R5, R3, 0x180, RZ, 0xc0, !PT ;  /* 0x0000018003057812 */ /* 0x000fe200078ec0ff */
[----:B------:R-:W-:Y:S01]  /*4890*/  HFMA2 R191, -RZ, RZ, 0, 0 ;  /* 0x00000000ffbf7431 */ /* 0x000fe200000001ff */
[----:B------:R-:W-:Y:S01]  /*48a0*/  LOP3.LUT R79, R79, 0x600000, RZ, 0xc0, !PT ;  /* 0x006000004f4f7812 */ /* 0x000fe200078ec0ff */
[----:B------:R-:W-:Y:S01]  /*48b0*/  UIADD3 UR4, UPT, UPT, UR49, 0x8200, URZ ;  /* 0x0000820031047890 */ /* 0x000fe2000fffe0ff */
[----:B------:R-:W-:Y:S01]  /*48c0*/  LOP3.LUT R172, R5, 0x30, R172, 0xf8, !PT ;  /* 0x0000003005ac7812 */ /* 0x000fe200078ef8ac */
[----:B------:R-:W-:Y:S01]  /*48d0*/  IMAD.MOV.U32 R76, RZ, RZ, RZ ;  /* 0x000000ffff4c7224 */ /* 0x000fe200078e00ff */
[----:B------:R-:W2:Y:S01]  /*48e0*/  LDC R74, c[0x0][0xb0c] ;  /* 0x0002c300ff4a7b82 */ /* 0x000ea20000000800 */
[----:B------:R-:W-:-:S02]  /*48f0*/  LOP3.LUT R185, R185, 0x4, RZ, 0xc0, !PT ;  /* 0x00000004b9b97812 */ /* 0x000fc400078ec0ff */
[----:B------:R-:W-:Y:S02]  /*4900*/  CS2R R182, SRZ ;  /* 0x0000000000b67805 */ /* 0x000fe4000001ff00 */
[----:B------:R-:W-:Y:S02]  /*4910*/  LOP3.LUT R172, R172, 0x1e40, R3, 0xf8, !PT ;  /* 0x00001e40acac7812 */ /* 0x000fe400078ef803 */
[----:B------:R-:W-:Y:S02]  /*4920*/  CS2R R180, SRZ ;  /* 0x0000000000b47805 */ /* 0x000fe4000001ff00 */
[----:B------:R-:W-:Y:S01]  /*4930*/  IADD3 R184, PT, PT, -R185, 0x2, RZ ;  /* 0x00000002b9b87810 */ /* 0x000fe20007ffe1ff */
[----:B------:R-:W-:Y:S01]  /*4940*/  IMAD.MOV R176, RZ, RZ, -R187 ;  /* 0x000000ffffb07224 */ /* 0x000fe200078e0abb */
[----:B------:R-:W-:Y:S01]  /*4950*/  MOV R188, UR4 ;  /* 0x0000000400bc7c02 */ /* 0x000fe20008000f00 */
[----:B------:R-:W4:Y:S01]  /*4960*/  LDC R174, c[0x0][0xb20] ;  /* 0x0002c800ffae7b82 */ /* 0x000f220000000800 */
[----:B------:R-:W3:Y:S01]  /*4970*/  LDS R0, [UR49+0x110] ;  /* 0x00011031ff007984 */ /* 0x000ee20008000800 */
[----:B------:R-:W-:Y:S01]  /*4980*/  VIADD R186, R172, UR49 ;  /* 0x00000031acba7c36 */ /* 0x000fe20008000000 */
[----:B------:R-:W1:Y:S01]  /*4990*/  LDCU.64 UR52, c[0x0][0x348] ;  /* 0x00006900ff3477ac */ /* 0x000e620008000a00 */
[----:B------:R-:W-:-:S02]  /*49a0*/  IMAD.MOV R175, RZ, RZ, -R185 ;  /* 0x000000ffffaf7224 */ /* 0x000fc400078e0ab9 */
[----:B------:R-:W-:Y:S01]  /*49b0*/  VIADD R186, R186, 0x200 ;  /* 0x00000200baba7836 */ /* 0x000fe20000000000 */
[----:B------:R-:W1:Y:S01]  /*49c0*/  LDCU.64 UR38, c[0x0][0x888] ;  /* 0x00011100ff2677ac */ /* 0x000e620008000a00 */
[----:B------:R-:W1:Y:S01]  /*49d0*/  LDC R73, c[0x0][0xb30] ;  /* 0x0002cc00ff497b82 */ /* 0x000e620000000800 */
[----:B------:R-:W1:Y:S01]  /*49e0*/  LDCU.64 UR44, c[0x0][0x890] ;  /* 0x00011200ff2c77ac */ /* 0x000e620008000a00 */
[----:B------:R-:W-:-:S06]  /*49f0*/  UIADD3 UR48, UPT, UPT, UR49, 0x200, URZ ;  /* 0x0000020031307890 */ /* 0x000fcc000fffe0ff */
[----:B------:R-:W1:Y:S08]  /*4a00*/  LDC.64 R168, c[0x0][0xb10] ;  /* 0x0002c400ffa87b82 */ /* 0x000e700000000a00 */
[----:B------:R-:W1:Y:S08]  /*4a10*/  LDC.64 R70, c[0x0][0xb18] ;  /* 0x0002c600ff467b82 */ /* 0x000e700000000a00 */
[----:B------:R-:W1:Y:S08]  /*4a20*/  LDC.64 R68, c[0x0][0xb28] ;  /* 0x0002ca00ff447b82 */ /* 0x000e700000000a00 */
[----:B------:R-:W1:Y:S01]  /*4a30*/  LDC.64 R166, c[0x0][0x8b0] ;  /* 0x00022c00ffa67b82 */ /* 0x000e620000000a00 */
[----:B---3--:R-:W-:-:S07]  /*4a40*/  IMAD.IADD R79, R0, 0x1, R79 ;  /* 0x00000001004f7824 */ /* 0x008fce00078e024f */
[----:B------:R-:W3:Y:S08]  /*4a50*/  LDC.64 R164, c[0x0][0x8a8] ;  /* 0x00022a00ffa47b82 */ /* 0x000ef00000000a00 */
[----:B--2-4-:R-:W1:Y:S02]  /*4a60*/  LDC R178, c[0x0][0x374] ;  /* 0x0000dd00ffb27b82 */ /* 0x014e640000000800 */
.L_x_124:
[C---:B------:R-:W-:Y:S02]  /*4a70*/  LEA R0, R191.reuse, UR49, 0x3 ;  /* 0x00000031bf007c11 */ /* 0x040fe4000f8e18ff */
[----:B------:R-:W-:Y:S02]  /*4a80*/  SHF.L.U32 R3, R182, 0x1f, RZ ;  /* 0x0000001fb6037819 */ /* 0x000fe400000006ff */
[----:B------:R-:W-:Y:S02]  /*4a90*/  LEA R16, R191, UR49, 0x4 ;  /* 0x00000031bf107c11 */ /* 0x000fe4000f8e20ff */
[----:B------:R-:W2:Y:S02]  /*4aa0*/  SYNCS.PHASECHK.TRANS64.TRYWAIT P0, [R0+URZ+0x80], R3 ;  /* 0x00008003000075a7 */ /* 0x000ea400080011ff */
[----:B-12---:R-:W-:Y:S05]  /*4ab0*/  @!P0 BRA `(.L_x_80) ;  /* 0x0000006c00408947 */ /* 0x006fea0003800000 */
.L_x_162:
[----:B------:R-:W4:Y:S01]  /*4ac0*/  LDC.64 R12, c[0x0][0xb10] ;  /* 0x0002c400ff0c7b82 */ /* 0x000f220000000a00 */
[----:B------:R-:W3:Y:S01]  /*4ad0*/  LDS.128 R16, [R16+0xf0] ;  /* 0x0000f00010107984 */ /* 0x000ee20000000c00 */
[----:B-1----:R-:W-:Y:S01]  /*4ae0*/  ISETP.NE.AND P1, PT, R73, 0x1, PT ;  /* 0x000000014900780c */ /* 0x002fe20003f25270 */
[----:B--2---:R-:W-:Y:S01]  /*4af0*/  VIADD R0, R0, 0x90 ;  /* 0x0000009000007836 */ /* 0x004fe20000000000 */
[----:B------:R-:W-:Y:S04]  /*4b00*/  ISETP.GE.AND P0, PT, R72, 0x1, PT ;  /* 0x000000014800780c */ /* 0x000fe80003f06270 */
[----:B------:R-:W1:Y:S01]  /*4b10*/  LDC.64 R10, c[0x0][0xb18] ;  /* 0x0002c600ff0a7b82 */ /* 0x000e620000000a00 */
[----:B------:R-:W-:Y:S01]  /*4b20*/  PRMT R0, RZ, 0x654, R0 ;  /* 0x00000654ff007816 */ /* 0x000fe20000000000 */
[----:B------:R-:W-:Y:S01]  /*4b30*/  @!PT LDS RZ, [RZ] ;  /* 0x00000000fffff984 */ /* 0x000fe20000000800 */
[----:B------:R-:W-:Y:S01]  /*4b40*/  @!PT LDS RZ, [RZ] ;  /* 0x00000000fffff984 */ /* 0x000fe20000000800 */
[----:B------:R-:W-:Y:S01]  /*4b50*/  @!PT LDS RZ, [RZ] ;  /* 0x00000000fffff984 */ /* 0x000fe20000000800 */
[----:B------:R-:W-:Y:S01]  /*4b60*/  @!PT LDS RZ, [RZ] ;  /* 0x00000000fffff984 */ /* 0x000fe20000000800 */
[----:B------:R2:W-:Y:S06]  /*4b70*/  MEMBAR.ALL.CTA ;  /* 0x0000000000007992 */ /* 0x0005ec0000008000 */
[----:B--2---:R-:W2:Y:S01]  /*4b80*/  FENCE.VIEW.ASYNC.S ;  /* 0x00000000000073c6 */ /* 0x004ea20000000000 */
[----:B------:R-:W1:Y:S08]  /*4b90*/  @!P1 LDC R14, c[0x0][0xb20] ;  /* 0x0002c800ff0e9b82 */ /* 0x000e700000000800 */
[----:B------:R-:W1:Y:S01]  /*4ba0*/  @!P1 LDC R9, c[0x0][0xb0c] ;  /* 0x0002c300ff099b82 */ /* 0x000e620000000800 */
[----:B--2---:R2:W-:Y:S01]  /*4bb0*/  SYNCS.ARRIVE.TRANS64.RED.A1T0 RZ, [R0+URZ], RZ ;  /* 0x000000ff00ff79a7 */ /* 0x0045e200081004ff */
[----:B---3--:R-:W-:Y:S04]  /*4bc0*/  LOP3.LUT P4, RZ, R18, 0x1, RZ, 0xc0, !PT ;  /* 0x0000000112ff7812 */ /* 0x008fe8000788c0ff */
[----:B------:R-:W-:Y:S09]  /*4bd0*/  P2R R190, PR, RZ, 0x10 ;  /* 0x00000010ffbe7803 */ /* 0x000ff20000000000 */
[----:B------:R-:W-:Y:S02]  /*4be0*/  @P4 MOV R77, R16 ;  /* 0x00000010004d4202 */ /* 0x000fe40000000f00 */
[----:B------:R-:W-:Y:S01]  /*4bf0*/  @P4 LOP3.LUT R75, R17, 0xffff, RZ, 0xc0, !PT ;  /* 0x0000ffff114b4812 */ /* 0x000fe200078ec0ff */
[----:B--2-4-:R-:W-:Y:S06]  /*4c00*/  @!P0 BRA `(.L_x_81) ;  /* 0x0000000000a48947 */ /* 0x014fec0003800000 */
[----:B------:R-:W-:Y:S01]  /*4c10*/  IMAD.HI.U32 R23, R178, R71, RZ ;  /* 0x00000047b2177227 */ /* 0x000fe200078e00ff */
[----:B------:R-:W-:Y:S02]  /*4c20*/  ISETP.NE.AND P0, PT, R70, 0x1, PT ;  /* 0x000000014600780c */ /* 0x000fe40003f05270 */
[----:B------:R-:W-:Y:S01]  /*4c30*/  ISETP.NE.AND P2, PT, R72, 0x1, PT ;  /* 0x000000014800780c */ /* 0x000fe20003f45270 */
[----:B------:R-:W-:Y:S01]  /*4c40*/  IMAD.HI.U32 R22, R177, R168, RZ ;  /* 0x000000a8b1167227 */ /* 0x000fe200078e00ff */
[----:B------:R-:W-:Y:S02]  /*4c50*/  SHF.R.U32.HI R23, RZ, R174, R23 ;  /* 0x000000aeff177219 */ /* 0x000fe40000011617 */
[----:B------:R-:W-:Y:S01]  /*4c60*/  ISETP.NE.AND P3, PT, R74, 0x1, PT ;  /* 0x000000014a00780c */ /* 0x000fe20003f65270 */
[----:B------:R-:W-:Y:S01]  /*4c70*/  IMAD.HI.U32 R26, R77, R168, RZ ;  /* 0x000000a84d1a7227 */ /* 0x000fe200078e00ff */
[----:B------:R-:W-:Y:S02]  /*4c80*/  SHF.R.U32.HI R22, RZ, R169, R22 ;  /* 0x000000a9ff167219 */ /* 0x000fe40000011616 */
[----:B------:R-:W-:Y:S01]  /*4c90*/  SEL R3, R178, R23, !P0 ;  /* 0x00000017b2037207 */ /* 0x000fe20004000000 */
[----:B------:R-:W-:Y:S01]  /*4ca0*/  IMAD.HI.U32 R23, R75, R71, RZ ;  /* 0x000000474b177227 */ /* 0x000fe200078e00ff */
[----:B------:R-:W-:Y:S02]  /*4cb0*/  SEL R7, R177, R22, !P3 ;  /* 0x00000016b1077207 */ /* 0x000fe40005800000 */
[----:B------:R-:W-:Y:S01]  /*4cc0*/  SHF.R.U32.HI R26, RZ, R169, R26 ;  /* 0x000000a9ff1a7219 */ /* 0x000fe2000001161a */
[-C--:B------:R-:W-:Y:S04]  /*4cd0*/  IMAD.HI.U32 R22, R3, R68.reuse, RZ ;  /* 0x0000004403167227 */ /* 0x080fe800078e00ff */
[----:B------:R-:W-:Y:S01]  /*4ce0*/  IMAD.HI.U32 R24, R7, R68, RZ ;  /* 0x0000004407187227 */ /* 0x000fe200078e00ff */
[-C--:B------:R-:W-:Y:S02]  /*4cf0*/  @P2 SHF.R.U32.HI R3, RZ, R69.reuse, R22 ;  /* 0x00000045ff032219 */ /* 0x080fe40000011616 */
[----:B------:R-:W-:Y:S02]  /*4d00*/  SHF.R.U32.HI R22, RZ, R174, R23 ;  /* 0x000000aeff167219 */ /* 0x000fe40000011617 */
[----:B------:R-:W-:Y:S01]  /*4d10*/  @P2 SHF.R.U32.HI R7, RZ, R69, R24 ;  /* 0x00000045ff072219 */ /* 0x000fe20000011618 */
[C---:B------:R-:W-:Y:S01]  /*4d20*/  IMAD R2, R72.reuse, R3, RZ ;  /* 0x0000000348027224 */ /* 0x040fe200078e02ff */
[----:B------:R-:W-:Y:S02]  /*4d30*/  SEL R5, R75, R22, !P0 ;  /* 0x000000164b057207 */ /* 0x000fe40004000000 */
[----:B------:R-:W-:Y:S01]  /*4d40*/  SEL R3, R77, R26, !P3 ;  /* 0x0000001a4d037207 */ /* 0x000fe20005800000 */
[----:B------:R-:W-:Y:S01]  /*4d50*/  IMAD R4, R72, R7, RZ ;  /* 0x0000000748047224 */ /* 0x000fe200078e02ff */
[C---:B------:R-:W-:Y:S01]  /*4d60*/  ISETP.GE.AND P0, PT, R5.reuse, R2, PT ;  /* 0x000000020500720c */ /* 0x040fe20003f06270 */
[----:B------:R-:W-:Y:S03]  /*4d70*/  IMAD.HI.U32 R6, R5, R68, RZ ;  /* 0x0000004405067227 */ /* 0x000fe600078e00ff */
[----:B------:R-:W-:Y:S01]  /*4d80*/  ISETP.GE.OR P0, PT, R3, R4, P0 ;  /* 0x000000040300720c */ /* 0x000fe20000706670 */
[----:B------:R-:W-:Y:S01]  /*4d90*/  IMAD.MOV R4, RZ, RZ, -R3 ;  /* 0x000000ffff047224 */ /* 0x000fe200078e0a03 */
[-C--:B------:R-:W-:Y:S03]  /*4da0*/  SHF.R.U32.HI R6, RZ, R69.reuse, R6 ;  /* 0x00000045ff067219 */ /* 0x080fe60000011606 */
[----:B------:R-:W-:Y:S01]  /*4db0*/  IMAD R77, R74, R4, R77 ;  /* 0x000000044a4d7224 */ /* 0x000fe200078e024d */
[----:B------:R-:W-:Y:S05]  /*4dc0*/  SEL R15, R5, R6, !P2 ;  /* 0x00000006050f7207 */ /* 0x000fea0005000000 */
[----:B------:R-:W-:Y:S02]  /*4dd0*/  IMAD.MOV R6, RZ, RZ, -R15 ;  /* 0x000000ffff067224 */ /* 0x000fe400078e0a0f */
[C---:B------:R-:W-:Y:S04]  /*4de0*/  @!P0 IMAD.HI.U32 R2, R3.reuse, R68, RZ ;  /* 0x0000004403028227 */ /* 0x040fe800078e00ff */
[----:B------:R-:W-:Y:S01]  /*4df0*/  IMAD R6, R72, R6, R5 ;  /* 0x0000000648067224 */ /* 0x000fe200078e0205 */
[----:B------:R-:W-:Y:S04]  /*4e00*/  @!P0 SHF.R.U32.HI R2, RZ, R69, R2 ;  /* 0x00000045ff028219 */ /* 0x000fe80000011602 */
[----:B------:R-:W-:Y:S02]  /*4e10*/  @!P0 SEL R0, R3, R2, !P2 ;  /* 0x0000000203008207 */ /* 0x000fe40005000000 */
[----:B------:R-:W-:Y:S02]  /*4e20*/  IADD3 R2, PT, PT, -R5, RZ, RZ ;  /* 0x000000ff05027210 */ /* 0x000fe40007ffe1ff */
[----:B------:R-:W-:Y:S01]  /*4e30*/  @!P0 IADD3 R8, PT, PT, R15, -R0, RZ ;  /* 0x800000000f088210 */ /* 0x000fe20007ffe0ff */
[----:B------:R-:W-:Y:S02]  /*4e40*/  @!P0 IMAD R0, R7, R6, R0 ;  /* 0x0000000607008224 */ /* 0x000fe400078e0200 */
[----:B------:R-:W-:Y:S02]  /*4e50*/  IMAD R75, R70, R2, R75 ;  /* 0x00000002464b7224 */ /* 0x000fe400078e024b */
[----:B------:R-:W-:Y:S02]  /*4e60*/  @!P0 IMAD R5, R8, R72, R3 ;  /* 0x0000004808058224 */ /* 0x000fe400078e0203 */
[----:B------:R-:W-:Y:S04]  /*4e70*/  @!P0 IMAD.MOV.U32 R3, RZ, RZ, R0 ;  /* 0x000000ffff038224 */ /* 0x000fe800078e0000 */
[----:B------:R-:W-:Y:S02]  /*4e80*/  IMAD R77, R3, R74, R77 ;  /* 0x0000004a034d7224 */ /* 0x000fe400078e024d */
[----:B------:R-:W-:Y:S07]  /*4e90*/  IMAD R75, R5, R70, R75 ;  /* 0x00000046054b7224 */ /* 0x000fee00078e024b */
.L_x_81:
[----:B-1----:R-:W-:Y:S01]  /*4ea0*/  @!P1 ISETP.NE.AND P0, PT, R10, 0x1, PT ;  /* 0x000000010a00980c */ /* 0x002fe20003f05270 */
[----:B------:R-:W-:Y:S01]  /*4eb0*/  @!P1 IMAD.HI.U32 R0, R77, R12, RZ ;  /* 0x0000000c4d009227 */ /* 0x000fe200078e00ff */
[----:B------:R-:W-:Y:S01]  /*4ec0*/  @!P1 ISETP.NE.AND P2, PT, R9, 0x1, PT ;  /* 0x000000010900980c */ /* 0x000fe20003f45270 */
[----:B------:R-:W-:Y:S01]  /*4ed0*/  ULOP3.LUT UP0, URZ, UR48, 0x1b0, URZ, 0xc0, !UPT ;  /* 0x000001b030ff7892 */ /* 0x000fe2000f80c0ff */
[----:B------:R-:W-:Y:S01]  /*4ee0*/  R2UR UR42, R21 ;  /* 0x00000000152a72ca */ /* 0x000fe200000e0000 */
[----:B------:R-:W-:Y:S01]  /*4ef0*/  @!P1 IMAD.HI.U32 R3, R75, R11, RZ ;  /* 0x0000000b4b039227 */ /* 0x000fe200078e00ff */
[----:B------:R-:W-:Y:S02]  /*4f00*/  @!P1 SHF.R.U32.HI R0, RZ, R13, R0 ;  /* 0x0000000dff009219 */ /* 0x000fe40000011600 */
[----:B------:R-:W-:Y:S01]  /*4f10*/  R2UR UR41, R20 ;  /* 0x00000000142972ca */ /* 0x000fe200000e0000 */
[----:B------:R-:W-:Y:S01]  /*4f20*/  VIADD R191, R191, 0x1 ;  /* 0x00000001bfbf7836 */ /* 0x000fe20000000000 */
[----:B------:R-:W-:Y:S02]  /*4f30*/  @!P1 SHF.R.U32.HI R2, RZ, R14, R3 ;  /* 0x0000000eff029219 */ /* 0x000fe40000011603 */
[----:B------:R-:W-:Y:S02]  /*4f40*/  @!P1 SEL R3, R77, R0, !P2 ;  /* 0x000000004d039207 */ /* 0x000fe40005000000 */
[----:B------:R-:W-:Y:S02]  /*4f50*/  @!P1 SEL R2, R75, R2, !P0 ;  /* 0x000000024b029207 */ /* 0x000fe40004000000 */
[----:B------:R-:W-:Y:S01]  /*4f60*/  @P4 SHF.R.U32.HI R179, RZ, 0x10, R17 ;  /* 0x00000010ffb34819 */ /* 0x000fe20000011611 */
[----:B------:R-:W-:Y:S02]  /*4f70*/  USHF.L.U32 UR42, UR42, 0x7, URZ ;  /* 0x000000072a2a7899 */ /* 0x000fe400080006ff */
[----:B------:R-:W-:Y:S02]  /*4f80*/  @!P1 IMAD.IADD R0, R2, 0x1, -R3 ;  /* 0x0000000102009824 */ /* 0x000fe400078e0a03 */
[----:B------:R-:W-:Y:S01]  /*4f90*/  @!P1 IMAD.IADD R2, R3, 0x1, -R2 ;  /* 0x0000000103029824 */ /* 0x000fe200078e0a02 */
[----:B------:R-:W-:Y:S01]  /*4fa0*/  USHF.L.U32 UR41, UR41, 0x8, URZ ;  /* 0x0000000829297899 */ /* 0x000fe200080006ff */
[----:B------:R-:W-:Y:S02]  /*4fb0*/  @!P1 IMAD R77, R0, R9, R77 ;  /* 0x00000009004d9224 */ /* 0x000fe400078e024d */
[----:B------:R-:W-:Y:S01]  /*4fc0*/  @!P1 IMAD R75, R2, R10, R75 ;  /* 0x0000000a024b9224 */ /* 0x000fe200078e024b */
[----:B------:R-:W-:Y:S08]  /*4fd0*/  BRA.U !UP0, `(.L_x_82) ;  /* 0x0000000108407547 */ /* 0x000ff0000b800000 */
[----:B------:R-:W1:Y:S01]  /*4fe0*/  LDCU.64 UR8, c[0x4][0x88] ;  /* 0x01001100ff0877ac */ /* 0x000e620008000a00 */
[----:B------:R-:W-:Y:S01]  /*4ff0*/  MOV R3, 0x0 ;  /* 0x0000000000037802 */ /* 0x000fe20000000f00 */
[----:B------:R-:W-:Y:S02]  /*5000*/  HFMA2 R12, -RZ, RZ, 0, 5.9604644775390625e-08 ;  /* 0x00000001ff0c7431 */ /* 0x000fe400000001ff */
[----:B------:R-:W-:Y:S02]  /*5010*/  IMAD.MOV.U32 R8, RZ, RZ, 0x70 ;  /* 0x00000070ff087424 */ /* 0x000fe400078e00ff */
[----:B------:R-:W-:Y:S01]  /*5020*/  IMAD.MOV.U32 R13, RZ, RZ, RZ ;  /* 0x000000ffff0d7224 */ /* 0x000fe200078e00ff */
[----:B------:R-:W2:Y:S01]  /*5030*/  LDCU.64 UR6, c[0x4][0x90] ;  /* 0x01001200ff0677ac */ /* 0x000ea20008000a00 */
[----:B------:R-:W3:Y:S01]  /*5040*/  LDC.64 R2, c[0x4][R3] ;  /* 0x0100000003027b82 */ /* 0x000ee20000000a00 */
[----:B------:R-:W4:Y:S01]  /*5050*/  LDCU.64 UR4, c[0x4][0x8] ;  /* 0x01000100ff0477ac */ /* 0x000f220008000a00 */
[----:B-1----:R-:W-:Y:S01]  /*5060*/  MOV R5, UR9 ;  /* 0x0000000900057c02 */ /* 0x002fe20008000f00 */
[----:B------:R-:W-:Y:S01]  /*5070*/  IMAD.U32 R4, RZ, RZ, UR8 ;  /* 0x00000008ff047e24 */ /* 0x000fe2000f8e00ff */
[----:B--2---:R-:W-:Y:S01]  /*5080*/  MOV R7, UR7 ;  /* 0x0000000700077c02 */ /* 0x004fe20008000f00 */
[----:B------:R-:W-:Y:S01]  /*5090*/  IMAD.U32 R6, RZ, RZ, UR6 ;  /* 0x00000006ff067e24 */ /* 0x000fe2000f8e00ff */
[----:B----4-:R-:W-:Y:S01]  /*50a0*/  MOV R11, UR5 ;  /* 0x00000005000b7c02 */ /* 0x010fe20008000f00 */
[----:B------:R-:W-:Y:S02]  /*50b0*/  IMAD.U32 R10, RZ, RZ, UR4 ;  /* 0x00000004ff0a7e24 */ /* 0x000fe4000f8e00ff */
[----:B------:R-:W-:Y:S07]  /*50c0*/  LEPC R20, `(.L_x_82) ;  /* 0x000000001014794e */ /* 0x000fee0000000000 */
[----:B---3-5:R-:W-:Y:S05]  /*50d0*/  CALL.ABS.NOINC R2 ;  /* 0x0000000002007343 */ /* 0x028fea0003c00000 */
.L_x_82:
[----:B------:R-:W-:Y:S01]  /*50e0*/  LOP3.LUT P0, RZ, R188, 0x1b0, RZ, 0xc0, !PT ;  /* 0x000001b0bcff7812 */ /* 0x000fe2000780c0ff */
[----:B------:R-:W-:Y:S11]  /*50f0*/  BSSY.RECONVERGENT B6, `(.L_x_83) ;  /* 0x0000013000067945 */ /* 0x000ff60003800200 */
[----:B------:R-:W-:Y:S01]  /*5100*/  @!UPT UIADD3 URZ, UPT, UPT, URZ, URZ, URZ ;  /* 0x000000fffffff290 */ /* 0x000fe2000fffe0ff */
[----:B------:R-:W-:Y:S05]  /*5110*/  @!P0 BRA `(.L_x_84) ;  /* 0x0000000000408947 */ /* 0x000fea0003800000 */
        /* <DEDUP_REMOVED lines=16> */
.L_x_84:
[----:B------:R-:W-:Y:S05]  /*5220*/  BSYNC.RECONVERGENT B6 ;  /* 0x0000000000067941 */ /* 0x000fea0003800200 */
.L_x_83:
[----:B------:R-:W-:Y:S01]  /*5230*/  ISETP.NE.U32.AND P4, PT, R166, RZ, PT ;  /* 0x000000ffa600720c */ /* 0x000fe20003f85070 */
[----:B------:R-:W-:Y:S01]  /*5240*/  UISETP.NE.AND UP2, UPT, UR50, URZ, UPT ;  /* 0x000000ff3200728c */ /* 0x000fe2000bf45270 */
[----:B------:R-:W-:Y:S01]  /*5250*/  ISETP.NE.U32.AND P2, PT, RZ, UR38, PT ;  /* 0x00000026ff007c0c */ /* 0x000fe2000bf45070 */
[----:B------:R-:W-:Y:S01]  /*5260*/  UISETP.NE.U32.AND UP1, UPT, UR44, URZ, UPT ;  /* 0x000000ff2c00728c */ /* 0x000fe2000bf25070 */
[----:B------:R-:W-:Y:S01]  /*5270*/  ISETP.NE.AND.EX P4, PT, R167, RZ, PT, P4 ;  /* 0x000000ffa700720c */ /* 0x000fe20003f85340 */
[----:B------:R-:W-:Y:S01]  /*5280*/  UPLOP3.LUT UP0, UPT, UPT, UPT, UPT, 0x40, 0x4 ;  /* 0x000000000004789c */ /* 0x000fe20003f0e870 */
[----:B------:R-:W-:Y:S01]  /*5290*/  ISETP.NE.AND.EX P2, PT, RZ, UR39, PT, P2 ;  /* 0x00000027ff007c0c */ /* 0x000fe2000bf45320 */
[----:B------:R-:W-:Y:S01]  /*52a0*/  UISETP.NE.AND.EX UP1, UPT, UR45, URZ, UPT, UP1 ;  /* 0x000000ff2d00728c */ /* 0x000fe2000bf25310 */
[----:B------:R-:W-:Y:S04]  /*52b0*/  PLOP3.LUT P1, PT, PT, PT, UP2, 0x80, 0x8 ;  /* 0x000000000008781c */ /* 0x000fe80003f2f028 */
[----:B------:R-:W-:Y:S06]  /*52c0*/  @UP2 UPLOP3.LUT UP0, UPT, UPT, UPT, UP1, 0x80, 0x8 ;  /* 0x000000000008289c */ /* 0x000fec0003f0f010 */
[----:B------:R-:W-:Y:S01]  /*52d0*/  PLOP3.LUT P0, PT, PT, PT, UP0, 0x80, 0x8 ;  /* 0x000000000008781c */ /* 0x000fe20003f0f008 */
[----:B------:R-:W-:Y:S01]  /*52e0*/  @!UPT UIADD3 URZ, UPT, UPT, URZ, URZ, URZ ;  /* 0x000000fffffff290 */ /* 0x000fe2000fffe0ff */
[----:B------:R-:W-:Y:S11]  /*52f0*/  BRA.U !UP1, `(.L_x_85) ;  /* 0x0000000109387547 */ /* 0x000ff6000b800000 */
[----:B------:R-:W-:Y:S01]  /*5300*/  UISETP.NE.U32.AND UP0, UPT, UR38, URZ, UPT ;  /* 0x000000ff2600728c */ /* 0x000fe2000bf05070 */
[----:B------:R-:W-:Y:S02]  /*5310*/  HFMA2 R0, -RZ, RZ, 0, 5.9604644775390625e-08 ;  /* 0x00000001ff007431 */ /* 0x000fe400000001ff */
[----:B------:R-:W-:Y:S01]  /*5320*/  IMAD.MOV.U32 R171, RZ, RZ, 0x1 ;  /* 0x00000001ffab7424 */ /* 0x000fe200078e00ff */
[----:B------:R-:W-:Y:S06]  /*5330*/  UISETP.NE.AND.EX UP0, UPT, UR39, URZ, UPT, UP0 ;  /* 0x000000ff2700728c */ /* 0x000fec000bf05300 */
[----:B------:R-:W-:Y:S05]  /*5340*/  PLOP3.LUT P3, PT, PT, PT, UP0, 0x80, 0x8 ;  /* 0x000000000008781c */ /* 0x000fea0003f6f008 */
[----:B------:R-:W1:Y:S01]  /*5350*/  @UP0 LDCU.64 UR6, c[0x0][0x888] ;  /* 0x00011100ff0607ac */ /* 0x000e620008000a00 */
[----:B------:R-:W-:Y:S07]  /*5360*/  @UP0 UIMAD UR4, UR36, UR44, URZ ;  /* 0x0000002c240402a4 */ /* 0x000fee000f8e02ff */
[----:B------:R-:W-:Y:S01]  /*5370*/  @!P3 PRMT R171, R0, 0x7610, R171 ;  /* 0x0000761000abb816 */ /* 0x000fe200000000ab */
[----:B-1----:R-:W-:Y:S03]  /*5380*/  @UP0 UIMAD.WIDE UR6, UR4, 0x4, UR6 ;  /* 0x00000004040608a5 */ /* 0x002fe6000f8e0206 */
[----:B------:R-:W1:Y:S03]  /*5390*/  @!UP0 LDCU UR4, c[0x0][0x880] ;  /* 0x00011000ff0487ac */ /* 0x000e660008000800 */
[----:B------:R-:W-:Y:S01]  /*53a0*/  IMAD.U32 R2, RZ, RZ, UR6 ;  /* 0x00000006ff027e24 */ /* 0x000fe2000f8e00ff */
[----:B------:R-:W-:Y:S05]  /*53b0*/  MOV R3, UR7 ;  /* 0x0000000700037c02 */ /* 0x000fea0008000f00 */
[----:B-----5:R2:W5:Y:S02]  /*53c0*/  @P3 LDG.E R81, desc[UR46][R2.64] ;  /* 0x0000002e02513981 */ /* 0x020564000c1e1900 */
[----:B-12---:R-:W-:Y:S02]  /*53d0*/  @!P3 IMAD.U32 R81, RZ, RZ, UR4 ;  /* 0x00000004ff51be24 */ /* 0x006fe4000f8e00ff */
.L_x_85:
[----:B------:R-:W-:Y:S05]  /*53e0*/  @!P4 BRA `(.L_x_86) ;  /* 0x000000000020c947 */ /* 0x000fea0003800000 */
[----:B------:R-:W-:Y:S04]  /*53f0*/  ISETP.NE.U32.AND P3, PT, R164, RZ, PT ;  /* 0x000000ffa400720c */ /* 0x000fe80003f65070 */
[----:B------:R-:W-:Y:S11]  /*5400*/  ISETP.NE.AND.EX P3, PT, R165, RZ, PT, P3 ;  /* 0x000000ffa500720c */ /* 0x000ff60003f65330 */
[----:B------:R-:W-:Y:S02]  /*5410*/  @!UPT UIADD3 URZ, UPT, UPT, URZ, URZ, URZ ;  /* 0x000000fffffff290 */ /* 0x000fe4000fffe0ff */
[----:B------:R-:W1:Y:S01]  /*5420*/  @P3 LDC.64 R2, c[0x0][0x8a8] ;  /* 0x00022a00ff023b82 */ /* 0x000e620000000a00 */
[----:B------:R-:W-:Y:S04]  /*5430*/  @P3 IMAD R0, R166, UR36, RZ ;  /* 0x00000024a6003c24 */ /* 0x000fe8000f8e02ff */
[----:B-1----:R-:W-:Y:S05]  /*5440*/  @P3 IMAD.WIDE R2, R0, 0x4, R2 ;  /* 0x0000000400023825 */ /* 0x002fea00078e0202 */
[----:B-----5:R1:W5:Y:S02]  /*5450*/  @P3 LDG.E R78, desc[UR46][R2.64] ;  /* 0x0000002e024e3981 */ /* 0x020364000c1e1900 */
[----:B-1----:R-:W2:Y:S02]  /*5460*/  @!P3 LDC R78, c[0x0][0x8a0] ;  /* 0x00022800ff4ebb82 */ /* 0x002ea40000000800 */
.L_x_86:
[----:B-----5:R-:W-:Y:S01]  /*5470*/  FSETP.NEU.AND P4, PT, R81, RZ, PT ;  /* 0x000000ff5100720b */ /* 0x020fe20003f8d000 */
[----:B------:R-:W-:Y:S01]  /*5480*/  BSSY B1, `(.L_x_87) ;  /* 0x0000047000017945 */ /* 0x000fe20003800000 */
[----:B------:R-:W-:Y:S01]  /*5490*/  SEL R5, RZ, 0xffffffff, P2 ;  /* 0xffffffffff057807 */ /* 0x000fe20001000000 */
[----:B------:R-:W-:Y:S01]  /*54a0*/  IMAD.MOV.U32 R196, RZ, RZ, 0x1 ;  /* 0x00000001ffc47424 */ /* 0x000fe200078e00ff */
[----:B------:R-:W-:Y:S01]  /*54b0*/  LOP3.LUT P3, RZ, R171, 0xff, RZ, 0xc0, !PT ;  /* 0x000000ffabff7812 */ /* 0x000fe2000786c0ff */
[C---:B------:R-:W-:Y:S01]  /*54c0*/  IMAD R80, R76.reuse, 0x100, R79 ;  /* 0x000001004c507824 */ /* 0x040fe200078e024f */
[----:B------:R-:W-:Y:S02]  /*54d0*/  @P1 SEL R0, RZ, 0xffffffff, P4 ;  /* 0xffffffffff001807 */ /* 0x000fe40002000000 */
[----:B------:R-:W-:Y:S02]  /*54e0*/  CS2R R162, SRZ ;  /* 0x0000000000a27805 */ /* 0x000fe4000001ff00 */
[----:B------:R-:W-:Y:S02]  /*54f0*/  LEA R3, R181, UR49, 0x3 ;  /* 0x00000031b5037c11 */ /* 0x000fe4000f8e18ff */
[----:B------:R-:W-:Y:S02]  /*5500*/  CS2R R160, SRZ ;  /* 0x0000000000a07805 */ /* 0x000fe4000001ff00 */
[----:B------:R-:W-:Y:S02]  /*5510*/  @P0 SEL R0, R5, R0, !P3 ;  /* 0x0000000005000207 */ /* 0x000fe40005800000 */
[----:B------:R-:W-:Y:S02]  /*5520*/  CS2R R158, SRZ ;  /* 0x00000000009e7805 */ /* 0x000fe4000001ff00 */
[----:B------:R-:W-:Y:S02]  /*5530*/  LEA R193, R76, UR49, 0x3 ;  /* 0x000000314cc17c11 */ /* 0x000fe4000f8e18ff */
[----:B------:R-:W-:Y:S02]  /*5540*/  CS2R R156, SRZ ;  /* 0x00000000009c7805 */ /* 0x000fe4000001ff00 */
[----:B------:R-:W-:Y:S02]  /*5550*/  @P1 LOP3.LUT R0, R0, 0x1, RZ, 0xc0, !PT ;  /* 0x0000000100001812 */ /* 0x000fe400078ec0ff */
[----:B------:R-:W-:Y:S02]  /*5560*/  CS2R R154, SRZ ;  /* 0x00000000009a7805 */ /* 0x000fe4000001ff00 */
[----:B------:R-:W-:Y:S02]  /*5570*/  SHF.L.U32 R2, R183, 0x1f, RZ ;  /* 0x0000001fb7027819 */ /* 0x000fe400000006ff */
[----:B------:R-:W-:Y:S02]  /*5580*/  CS2R R152, SRZ ;  /* 0x0000000000987805 */ /* 0x000fe4000001ff00 */
[----:B------:R-:W-:Y:S02]  /*5590*/  ISETP.NE.U32.OR P6, PT, R0, 0x1, !P1 ;  /* 0x000000010000780c */ /* 0x000fe40004fc5470 */
[----:B------:R-:W-:Y:S02]  /*55a0*/  CS2R R150, SRZ ;  /* 0x0000000000967805 */ /* 0x000fe4000001ff00 */
[----:B------:R-:W-:Y:S02]  /*55b0*/  PLOP3.LUT P2, PT, PT, PT, UP1, 0x80, 0x8 ;  /* 0x000000000008781c */ /* 0x000fe40003f4f018 */
[----:B------:R-:W-:Y:S02]  /*55c0*/  CS2R R148, SRZ ;  /* 0x0000000000947805 */ /* 0x000fe4000001ff00 */
[----:B------:R-:W-:Y:S02]  /*55d0*/  SEL R0, RZ, 0xffffffff, P4 ;  /* 0xffffffffff007807 */ /* 0x000fe40002000000 */
[----:B------:R-:W-:Y:S03]  /*55e0*/  P2R R198, PR, RZ, 0x40 ;  /* 0x00000040ffc67803 */ /* 0x000fe60000000000 */
[----:B------:R-:W-:Y:S04]  /*55f0*/  @P6 SHF.L.U32 R4, R180, 0x1f, RZ ;  /* 0x0000001fb4046819 */ /* 0x000fe800000006ff */
[----:B------:R-:W-:Y:S01]  /*5600*/  @P2 SEL R0, R5, R0, !P3 ;  /* 0x0000000005002207 */ /* 0x000fe20005800000 */
[----:B------:R-:W1:Y:S03]  /*5610*/  @P6 SYNCS.PHASECHK.TRANS64.TRYWAIT P1, [R3+URZ+0x30], R4 ;  /* 0x00003004030065a7 */ /* 0x000e6600080211ff */
[----:B------:R-:W-:Y:S04]  /*5620*/  LOP3.LUT R0, R0, 0x1, RZ, 0xc0, !PT ;  /* 0x0000000100007812 */ /* 0x000fe800078ec0ff */
[----:B------:R-:W-:Y:S04]  /*5630*/  ISETP.NE.U32.AND P5, PT, R0, 0x1, PT ;  /* 0x000000010000780c */ /* 0x000fe80003fa5070 */
[----:B------:R-:W-:Y:S01]  /*5640*/  P2R R197, PR, RZ, 0x20 ;  /* 0x00000020ffc57803 */ /* 0x000fe20000000000 */
[----:B------:R3:W4:Y:S01]  /*5650*/  SYNCS.PHASECHK.TRANS64.TRYWAIT P0, [R193+URZ+0xa0], R2 ;  /* 0x0000a002c10075a7 */ /* 0x00072200080011ff */
[----:B-1----:R-:W-:Y:S01]  /*5660*/  @P6 SEL R196, RZ, 0x1, !P1 ;  /* 0x00000001ffc46807 */ /* 0x002fe20004800000 */
[----:B---3--:R-:W-:Y:S06]  /*5670*/  @!P6 BRA `(.L_x_88) ;  /* 0x00000000009ce947 */ /* 0x008fec0003800000 */
[----:B------:R-:W-:Y:S01]  /*5680*/  @P5 IMAD R6, R181, 0x2000, R186 ;  /* 0x00002000b5065824 */ /* 0x000fe200078e02ba */
[----:B------:R-:W-:Y:S01]  /*5690*/  ISETP.NE.AND P1, PT, R196, RZ, PT ;  /* 0x000000ffc400720c */ /* 0x000fe20003f25270 */
[----:B------:R-:W-:Y:S01]  /*56a0*/  BSSY B0, `(.L_x_89) ;  /* 0x0000010000007945 */ /* 0x000fe20003800000 */
[----:B------:R-:W-:Y:S01]  /*56b0*/  CS2R R150, SRZ ;  /* 0x0000000000967805 */ /* 0x000fe2000001ff00 */
[--C-:B------:R-:W-:Y:S01]  /*56c0*/  @P5 IMAD R7, R187, -0x10, R6.reuse ;  /* 0xfffffff0bb075824 */ /* 0x100fe200078e0206 */
[----:B------:R-:W-:Y:S01]  /*56d0*/  CS2R R148, SRZ ;  /* 0x0000000000947805 */ /* 0x000fe2000001ff00 */
[----:B------:R-:W-:Y:S01]  /*56e0*/  @P5 IMAD R5, R185, -0x10, R6 ;  /* 0xfffffff0b9055824 */ /* 0x000fe200078e0206 */
[----:B------:R-:W-:Y:S01]  /*56f0*/  CS2R R158, SRZ ;  /* 0x00000000009e7805 */ /* 0x000fe2000001ff00 */
[----:B------:R-:W-:Y:S01]  /*5700*/  @P5 IMAD R4, R184, 0x10, R7 ;  /* 0x00000010b8045824 */ /* 0x000fe200078e0207 */
[----:B------:R-:W-:Y:S02]  /*5710*/  CS2R R156, SRZ ;  /* 0x00000000009c7805 */ /* 0x000fe4000001ff00 */
[----:B------:R-:W-:Y:S02]  /*5720*/  CS2R R154, SRZ ;  /* 0x00000000009a7805 */ /* 0x000fe4000001ff00 */
[----:B------:R-:W-:Y:S02]  /*5730*/  CS2R R152, SRZ ;  /* 0x0000000000987805 */ /* 0x000fe4000001ff00 */
[----:B------:R-:W-:Y:S02]  /*5740*/  CS2R R162, SRZ ;  /* 0x0000000000a27805 */ /* 0x000fe4000001ff00 */
[----:B------:R-:W-:Y:S01]  /*5750*/  CS2R R160, SRZ ;  /* 0x0000000000a07805 */ /* 0x000fe2000001ff00 */
[----:B------:R-:W-:Y:S06]  /*5760*/  @P1 BRA `(.L_x_90) ;  /* 0x00000000000c1947 */ /* 0x000fec0003800000 */
[----:B------:R-:W-:Y:S04]  /*5770*/  SHF.L.U32 R0, R180, 0x1f, RZ ;  /* 0x0000001fb4007819 */ /* 0x000fe800000006ff */
[----:B------:R-:W1:Y:S02]  /*5780*/  SYNCS.PHASECHK.TRANS64.TRYWAIT P1, [R3+URZ+0x30], R0 ;  /* 0x00003000030075a7 */ /* 0x000e6400080211ff */
[----:B-1----:R-:W-:Y:S05]  /*5790*/  @!P1 BRA `(.L_x_91) ;  /* 0x00000060001c9947 */ /* 0x002fea0003800000 */
.L_x_90:
[----:B------:R-:W-:Y:S05]  /*57a0*/  BSYNC B0 ;  /* 0x0000000000007941 */ /* 0x000fea0003800000 */
.L_x_89:
[----:B------:R-:W-:Y:S01]  /*57b0*/  ISETP.NE.AND P1, PT, R197, RZ, PT ;  /* 0x000000ffc500720c */ /* 0x000fe20003f25270 */
[----:B-1----:R-:W-:Y:S02]  /*57c0*/  VIADD R3, R3, 0x50 ;  /* 0x0000005003037836 */ /* 0x002fe40000000000 */
[----:B------:R-:W-:Y:S02]  /*57d0*/  IMAD.U32 R0, RZ, RZ, UR37 ;  /* 0x00000025ff007e24 */ /* 0x000fe4000f8e00ff */
[----:B------:R-:W-:Y:S03]  /*57e0*/  VIADD R181, R181, 0x1 ;  /* 0x00000001b5b57836 */ /* 0x000fe60000000000 */
[----:B------:R-:W-:Y:S05]  /*57f0*/  PRMT R0, R0, 0x654, R3 ;  /* 0x0000065400007816 */ /* 0x000fea0000000003 */
[----:B------:R1:W3:Y:S04]  /*5800*/  @P1 LDS.128 R148, [R6] ;  /* 0x0000000006941984 */ /* 0x0002e80000000c00 */
[----:B------:R1:W1:Y:S04]  /*5810*/  @P1 LDS.128 R156, [R5+0x20] ;  /* 0x00002000059c1984 */ /* 0x0002680000000c00 */
[----:B------:R1:W1:Y:S04]  /*5820*/  @P1 LDS.128 R152, [R7+0x10] ;  /* 0x0000100007981984 */ /* 0x0002680000000c00 */
[----:B------:R1:W1:Y:S01]  /*5830*/  @P1 LDS.128 R160, [R4+0x10] ;  /* 0x0000100004a01984 */ /* 0x0002620000000c00 */
[C---:B------:R-:W-:Y:S01]  /*5840*/  ISETP.NE.AND P1, PT, R181.reuse, 0x4, PT ;  /* 0x00000004b500780c */ /* 0x040fe20003f25270 */
[----:B------:R-:W-:Y:S01]  /*5850*/  @!PT LDS RZ, [RZ] ;  /* 0x00000000fffff984 */ /* 0x000fe20000000800 */
[----:B------:R-:W-:Y:S01]  /*5860*/  @!PT LDS RZ, [RZ] ;  /* 0x00000000fffff984 */ /* 0x000fe20000000800 */
[----:B------:R-:W-:Y:S01]  /*5870*/  @!PT LDS RZ, [RZ] ;  /* 0x00000000fffff984 */ /* 0x000fe20000000800 */
[----:B------:R-:W-:Y:S01]  /*5880*/  @!PT LDS RZ, [RZ] ;  /* 0x00000000fffff984 */ /* 0x000fe20000000800 */
[----:B------:R5:W-:Y:S06]  /*5890*/  MEMBAR.ALL.CTA ;  /* 0x0000000000007992 */ /* 0x000bec0000008000 */
[----:B-----5:R-:W5:Y:S01]  /*58a0*/  FENCE.VIEW.ASYNC.S ;  /* 0x00000000000073c6 */ /* 0x020f620000000000 */
[----:B------:R-:W-:Y:S02]  /*58b0*/  SEL R3, RZ, 0x1, P1 ;  /* 0x00000001ff037807 */ /* 0x000fe40000800000 */
[----:B------:R-:W-:Y:S02]  /*58c0*/  SEL R181, R181, RZ, P1 ;  /* 0x000000ffb5b57207 */ /* 0x000fe40000800000 */
[----:B------:R-:W-:Y:S01]  /*58d0*/  LOP3.LUT R180, R180, R3, RZ, 0x3c, !PT ;  /* 0x00000003b4b47212 */ /* 0x000fe200078e3cff */
[----:B-----5:R1:W-:Y:S06]  /*58e0*/  SYNCS.ARRIVE.TRANS64.RED.A1T0 RZ, [R0+URZ], RZ ;  /* 0x000000ff00ff79a7 */ /* 0x0203ec00081004ff */
.L_x_88:
[----:B------:R-:W-:Y:S05]  /*58f0*/  BSYNC B1 ;  /* 0x0000000000017941 */ /* 0x000fea0003800000 */
.L_x_87:
[----:B-1----:R-:W-:Y:S04]  /*5900*/  SHF.R.U32.HI R0, RZ, 0x15, R80 ;  /* 0x00000015ff007819 */ /* 0x002fe80000011650 */
[----:B------:R-:W-:Y:S01]  /*5910*/  LOP3.LUT P1, RZ, R0, 0x3, R173, 0x48, !PT ;  /* 0x0000000300ff7812 */ /* 0x000fe200078248ad */
[----:B------:R-:W-:Y:S01]  /*5920*/  @!UPT UIADD3 URZ, UPT, UPT, URZ, URZ, URZ ;  /* 0x000000fffffff290 */ /* 0x000fe2000fffe0ff */
[----:B----4-:R-:W-:Y:S11]  /*5930*/  @P0 BRA `(.L_x_92) ;  /* 0x0000000000080947 */ /* 0x010ff60003800000 */
[----:B------:R-:W1:Y:S02]  /*5940*/  SYNCS.PHASECHK.TRANS64.TRYWAIT P0, [R193+URZ+0xa0], R2 ;  /* 0x0000a002c10075a7 */ /* 0x000e6400080011ff */
[----:B-1----:R-:W-:Y:S05]  /*5950*/  @!P0 BRA `(.L_x_93) ;  /* 0x0000005c00c08947 */ /* 0x002fea0003800000 */
.L_x_92:
[----:B------:R-:W-:Y:S04]  /*5960*/  BSSY.RECONVERGENT B6, `(.L_x_94) ;  /* 0x0000012000067945 */ /* 0x000fe80003800200 */
[----:B------:R-:W-:Y:S05]  /*5970*/  @!P1 BRA `(.L_x_95) ;  /* 0x0000000000409947 */ /* 0x000fea0003800000 */
[----:B------:R-:W4:Y:S01]  /*5980*/  LDCU.64 UR8, c[0x4][0x78] ;  /* 0x01000f00ff0877ac */ /* 0x000f220008000a00 */
[----:B------:R-:W-:Y:S01]  /*5990*/  MOV R3, 0x0 ;  /* 0x0000000000037802 */ /* 0x000fe20000000f00 */
[----:B------:R-:W-:Y:S02]  /*59a0*/  HFMA2 R12, -RZ, RZ, 0, 5.9604644775390625e-08 ;  /* 0x00000001ff0c7431 */ /* 0x000fe400000001ff */
[----:B------:R-:W-:Y:S02]  /*59b0*/  IMAD.MOV.U32 R8, RZ, RZ, 0x192 ;  /* 0x00000192ff087424 */ /* 0x000fe400078e00ff */
[----:B------:R-:W-:Y:S01]  /*59c0*/  IMAD.MOV.U32 R13, RZ, RZ, RZ ;  /* 0x000000ffff0d7224 */ /* 0x000fe200078e00ff */
[----:B------:R-:W5:Y:S01]  /*59d0*/  LDCU.64 UR6, c[0x4][0x80] ;  /* 0x01001000ff0677ac */ /* 0x000f620008000a00 */
[----:B-1----:R-:W1:Y:S01]  /*59e0*/  LDC.64 R2, c[0x4][R3] ;  /* 0x0100000003027b82 */ /* 0x002e620000000a00 */
[----:B------:R-:W2:Y:S01]  /*59f0*/  LDCU.64 UR4, c[0x4][0x18] ;  /* 0x01000300ff0477ac */ /* 0x000ea20008000a00 */
[----:B----4-:R-:W-:Y:S01]  /*5a00*/  MOV R5, UR9 ;  /* 0x0000000900057c02 */ /* 0x010fe20008000f00 */
[----:B------:R-:W-:Y:S01]  /*5a10*/  IMAD.U32 R4, RZ, RZ, UR8 ;  /* 0x00000008ff047e24 */ /* 0x000fe2000f8e00ff */
[----:B-----5:R-:W-:Y:S01]  /*5a20*/  MOV R7, UR7 ;  /* 0x0000000700077c02 */ /* 0x020fe20008000f00 */
[----:B------:R-:W-:Y:S01]  /*5a30*/  IMAD.U32 R6, RZ, RZ, UR6 ;  /* 0x00000006ff067e24 */ /* 0x000fe2000f8e00ff */
[----:B--2---:R-:W-:Y:S01]  /*5a40*/  MOV R11, UR5 ;  /* 0x00000005000b7c02 */ /* 0x004fe20008000f00 */
[----:B------:R-:W-:Y:S02]  /*5a50*/  IMAD.U32 R10, RZ, RZ, UR4 ;  /* 0x00000004ff0a7e24 */ /* 0x000fe4000f8e00ff */
[----:B------:R-:W-:Y:S07]  /*5a60*/  LEPC R20, `(.L_x_95) ;  /* 0x000000001014794e */ /* 0x000fee0000000000 */
[----:B-1-3--:R-:W-:Y:S05]  /*5a70*/  CALL.ABS.NOINC R2 ;  /* 0x0000000002007343 */ /* 0x00afea0003c00000 */
.L_x_95:
[----:B------:R-:W-:Y:S05]  /*5a80*/  BSYNC.RECONVERGENT B6 ;  /* 0x0000000000067941 */ /* 0x000fea0003800200 */
.L_x_94:
[-C--:B---3--:R-:W-:Y:S01]  /*5a90*/  F2FP.F16.E4M3.UNPACK_B R83, R148.reuse ;  /* 0x00000094ff53723e */ /* 0x088fe200020006ff */
[----:B------:R-:W-:Y:S05]  /*5aa0*/  WARPSYNC.ALL ;  /* 0x0000000000007948 */ /* 0x000fea0003800000 */
[----:B------:R-:W-:Y:S01]  /*5ab0*/  R2UR UR4, R80 ;  /* 0x00000000500472ca */ /* 0x000fe200000e0000 */
[--C-:B------:R-:W-:Y:S01]  /*5ac0*/  HADD2.F32 R82, -RZ, R83.reuse.H0_H0 ;  /* 0x20000053ff527230 */ /* 0x100fe20000004100 */
[----:B------:R-:W-:Y:S01]  /*5ad0*/  F2FP.F16.E4M3.UNPACK_B R85, R148.H1 ;  /* 0x00000094ff55723e */ /* 0x000fe200030006ff */
[----:B------:R-:W-:Y:S01]  /*5ae0*/  HADD2.F32 R83, -RZ, R83.H1_H1 ;  /* 0x30000053ff537230 */ /* 0x000fe20000004100 */
[-C--:B------:R-:W-:Y:S01]  /*5af0*/  F2FP.F16.E4M3.UNPACK_B R87, R149.reuse ;  /* 0x00000095ff57723e */ /* 0x080fe200020006ff */
[----:B------:R-:W-:Y:S01]  /*5b00*/  BSSY.RECONVERGENT B0, `(.L_x_96) ;  /* 0x000011d000007945 */ /* 0x000fe20003800200 */
[----:B------:R-:W-:Y:S01]  /*5b10*/  F2FP.F16.E4M3.UNPACK_B R89, R149.H1 ;  /* 0x00000095ff59723e */ /* 0x000fe200030006ff */
[----:B------:R-:W-:Y:S01]  /*5b20*/  HADD2.F32 R84, -RZ, R85.H0_H0 ;  /* 0x20000055ff547230 */ /* 0x000fe20000004100 */
[-C--:B------:R-:W-:Y:S01]  /*5b30*/  F2FP.F16.E4M3.UNPACK_B R91, R150.reuse ;  /* 0x00000096ff5b723e */ /* 0x080fe200020006ff */
[----:B------:R-:W-:Y:S01]  /*5b40*/  HADD2.F32 R88, -RZ, R87.H1_H1 ;  /* 0x30000057ff587230 */ /* 0x000fe20000004100 */
[----:B------:R-:W-:Y:S01]  /*5b50*/  F2FP.F16.E4M3.UNPACK_B R93, R150.H1 ;  /* 0x00000096ff5d723e */ /* 0x000fe200030006ff */
[----:B------:R-:W-:Y:S01]  /*5b60*/  HADD2.F32 R86, -RZ, R85.H1_H1 ;  /* 0x30000055ff567230 */ /* 0x000fe20000004100 */
[-C--:B------:R-:W-:Y:S01]  /*5b70*/  F2FP.F16.E4M3.UNPACK_B R95, R151.reuse ;  /* 0x00000097ff5f723e */ /* 0x080fe200020006ff */
[----:B------:R-:W2:Y:S01]  /*5b80*/  LDTM.x64 R4, tmem[UR4] ;  /* 0x00000004000479ee */ /* 0x000ea20008340000 */
[----:B------:R-:W-:Y:S01]  /*5b90*/  F2FP.F16.E4M3.UNPACK_B R97, R151.H1 ;  /* 0x00000097ff61723e */ /* 0x000fe200030006ff */
[----:B------:R-:W-:Y:S01]  /*5ba0*/  HADD2.F32 R85, -RZ, R87.H0_H0 ;  /* 0x20000057ff557230 */ /* 0x000fe20000004100 */
[-C--:B------:R-:W-:Y:S01]  /*5bb0*/  F2FP.F16.E4M3.UNPACK_B R99, R152.reuse ;  /* 0x00000098ff63723e */ /* 0x080fe200020006ff */
[----:B------:R-:W-:Y:S01]  /*5bc0*/  HADD2.F32 R87, -RZ, R89.H0_H0 ;  /* 0x20000059ff577230 */ /* 0x000fe20000004100 */
[----:B------:R-:W-:Y:S01]  /*5bd0*/  F2FP.F16.E4M3.UNPACK_B R101, R152.H1 ;  /* 0x00000098ff65723e */ /* 0x000fe200030006ff */
[----:B------:R-:W-:Y:S01]  /*5be0*/  HADD2.F32 R92, -RZ, R91.H1_H1 ;  /* 0x3000005bff5c7230 */ /* 0x000fe20000004100 */
[----:B------:R-:W-:Y:S01]  /*5bf0*/  SHF.L.U32 R199, R176, 0x4, RZ ;  /* 0x00000004b0c77819 */ /* 0x000fe200000006ff */
[----:B------:R-:W-:Y:S01]  /*5c00*/  HADD2.F32 R96, -RZ, R95.H1_H1 ;  /* 0x3000005fff607230 */ /* 0x000fe20000004100 */
[----:B------:R-:W-:Y:S01]  /*5c10*/  SHF.L.U32 R207, R175, 0x4, RZ ;  /* 0x00000004afcf7819 */ /* 0x000fe200000006ff */
[----:B------:R-:W-:Y:S01]  /*5c20*/  HADD2.F32 R100, -RZ, R99.H1_H1 ;  /* 0x30000063ff647230 */ /* 0x000fe20000004100 */
[----:B------:R-:W-:Y:S01]  /*5c30*/  IADD3 R192, PT, PT, R186, R199, RZ ;  /* 0x000000c7bac07210 */ /* 0x000fe20007ffe0ff */
[----:B------:R-:W-:Y:S01]  /*5c40*/  HADD2.F32 R90, -RZ, R89.H1_H1 ;  /* 0x30000059ff5a7230 */ /* 0x000fe20000004100 */
[----:B------:R-:W-:Y:S01]  /*5c50*/  SHF.L.U32 R205, R184, 0x4, RZ ;  /* 0x00000004b8cd7819 */ /* 0x000fe200000006ff */
[----:B------:R-:W-:Y:S01]  /*5c60*/  HADD2.F32 R89, -RZ, R91.H0_H0 ;  /* 0x2000005bff597230 */ /* 0x000fe20000004100 */
[-C--:B------:R-:W-:Y:S01]  /*5c70*/  F2FP.F16.E4M3.UNPACK_B R103, R153.reuse ;  /* 0x00000099ff67723e */ /* 0x080fe200020006ff */
[--C-:B------:R-:W-:Y:S01]  /*5c80*/  HADD2.F32 R91, -RZ, R93.reuse.H0_H0 ;  /* 0x2000005dff5b7230 */ /* 0x100fe20000004100 */
[----:B------:R-:W-:Y:S01]  /*5c90*/  IADD3 R194, PT, PT, R205, R192, RZ ;  /* 0x000000c0cdc27210 */ /* 0x000fe20007ffe0ff */
[----:B------:R-:W-:Y:S01]  /*5ca0*/  HADD2.F32 R94, -RZ, R93.H1_H1 ;  /* 0x3000005dff5e7230 */ /* 0x000fe20000004100 */
[----:B------:R-:W-:Y:S01]  /*5cb0*/  F2FP.F16.E4M3.UNPACK_B R105, R153.H1 ;  /* 0x00000099ff69723e */ /* 0x000fe200030006ff */
[----:B------:R-:W-:Y:S01]  /*5cc0*/  HADD2.F32 R93, -RZ, R95.H0_H0 ;  /* 0x2000005fff5d7230 */ /* 0x000fe20000004100 */
[-C--:B------:R-:W-:Y:S01]  /*5cd0*/  F2FP.F16.E4M3.UNPACK_B R107, R154.reuse ;  /* 0x0000009aff6b723e */ /* 0x080fe200020006ff */
[----:B------:R-:W-:Y:S01]  /*5ce0*/  HADD2.F32 R104, -RZ, R103.H1_H1 ;  /* 0x30000067ff687230 */ /* 0x000fe20000004100 */
[----:B------:R-:W-:Y:S01]  /*5cf0*/  F2FP.F16.E4M3.UNPACK_B R109, R154.H1 ;  /* 0x0000009aff6d723e */ /* 0x000fe200030006ff */
[C---:B--2---:R-:W-:Y:S01]  /*5d00*/  FMUL R0, R78.reuse, R4 ;  /* 0x000000044e007220 */ /* 0x044fe20000400000 */
[C---:B-1----:R-:W-:Y:S01]  /*5d10*/  FMUL R2, R78.reuse, R5 ;  /* 0x000000054e027220 */ /* 0x042fe20000400000 */
[C---:B------:R-:W-:Y:S01]  /*5d20*/  FMUL R4, R78.reuse, R8 ;  /* 0x000000084e047220 */ /* 0x040fe20000400000 */
[C---:B------:R-:W-:Y:S01]  /*5d30*/  FMUL R5, R78.reuse, R9 ;  /* 0x000000094e057220 */ /* 0x040fe20000400000 */
[C---:B------:R-:W-:Y:S01]  /*5d40*/  FFMA R0, R81.reuse, R82, R0 ;  /* 0x0000005251007223 */ /* 0x040fe20000000000 */
[C---:B------:R-:W-:Y:S01]  /*5d50*/  FFMA R2, R81.reuse, R83, R2 ;  /* 0x0000005351027223 */ /* 0x040fe20000000002 */
[C---:B------:R-:W-:Y:S01]  /*5d60*/  FMUL R8, R78.reuse, R12 ;  /* 0x0000000c4e087220 */ /* 0x040fe20000400000 */
[C---:B------:R-:W-:Y:S01]  /*5d70*/  FMUL R9, R78.reuse, R13 ;  /* 0x0000000d4e097220 */ /* 0x040fe20000400000 */
[C---:B------:R-:W-:Y:S01]  /*5d80*/  FMUL R12, R78.reuse, R16 ;  /* 0x000000104e0c7220 */ /* 0x040fe20000400000 */
[C---:B------:R-:W-:Y:S01]  /*5d90*/  FMUL R13, R78.reuse, R17 ;  /* 0x000000114e0d7220 */ /* 0x040fe20000400000 */
[C---:B------:R-:W-:Y:S01]  /*5da0*/  FMUL R16, R78.reuse, R20 ;  /* 0x000000144e107220 */ /* 0x040fe20000400000 */
[C---:B------:R-:W-:Y:S01]  /*5db0*/  FMUL R17, R78.reuse, R21 ;  /* 0x000000154e117220 */ /* 0x040fe20000400000 */
[C---:B------:R-:W-:Y:S01]  /*5dc0*/  FMUL R20, R78.reuse, R24 ;  /* 0x000000184e147220 */ /* 0x040fe20000400000 */
[C---:B------:R-:W-:Y:S01]  /*5dd0*/  FMUL R21, R78.reuse, R25 ;  /* 0x000000194e157220 */ /* 0x040fe20000400000 */
[----:B------:R-:W-:Y:S02]  /*5de0*/  HADD2.F32 R108, -RZ, R107.H1_H1 ;  /* 0x3000006bff6c7230 */ /* 0x000fe40000004100 */
[C---:B------:R-:W-:Y:S01]  /*5df0*/  FMUL R24, R78.reuse, R28 ;  /* 0x0000001c4e187220 */ /* 0x040fe20000400000 */
[C---:B------:R-:W-:Y:S01]  /*5e00*/  FMUL R25, R78.reuse, R29 ;  /* 0x0000001d4e197220 */ /* 0x040fe20000400000 */
[C---:B------:R-:W-:Y:S01]  /*5e10*/  FMUL R28, R78.reuse, R32 ;  /* 0x000000204e1c7220 */ /* 0x040fe20000400000 */
[C---:B------:R-:W-:Y:S01]  /*5e20*/  FMUL R29, R78.reuse, R33 ;  /* 0x000000214e1d7220 */ /* 0x040fe20000400000 */
[C---:B------:R-:W-:Y:S01]  /*5e30*/  FMUL R32, R78.reuse, R36 ;  /* 0x000000244e207220 */ /* 0x040fe20000400000 */
[----:B------:R-:W-:Y:S01]  /*5e40*/  F2FP.F16.E4M3.UNPACK_B R111, R155 ;  /* 0x0000009bff6f723e */ /* 0x000fe200020006ff */
[C---:B------:R-:W-:Y:S01]  /*5e50*/  FMUL R33, R78.reuse, R37 ;  /* 0x000000254e217220 */ /* 0x040fe20000400000 */
[C---:B------:R-:W-:Y:S01]  /*5e60*/  FMUL R36, R78.reuse, R40 ;  /* 0x000000284e247220 */ /* 0x040fe20000400000 */
[----:B------:R-:W-:Y:S01]  /*5e70*/  F2FP.F16.E4M3.UNPACK_B R113, R155.H1 ;  /* 0x0000009bff71723e */ /* 0x000fe200030006ff */
[C---:B------:R-:W-:Y:S01]  /*5e80*/  FMUL R37, R78.reuse, R41 ;  /* 0x000000294e257220 */ /* 0x040fe20000400000 */
[----:B------:R-:W-:Y:S02]  /*5e90*/  HADD2.F32 R112, -RZ, R111.H1_H1 ;  /* 0x3000006fff707230 */ /* 0x000fe40000004100 */
        /* <DEDUP_REMOVED lines=26> */
[C---:B------:R-:W-:Y:S01]  /*6040*/  FFMA R3, R81.reuse, R84, R3 ;  /* 0x0000005451037223 */ /* 0x040fe20000000003 */
[C---:B------:R-:W-:Y:S01]  /*6050*/  FFMA R7, R81.reuse, R86, R7 ;  /* 0x0000005651077223 */ /* 0x040fe20000000007 */
[----:B------:R-:W-:Y:S01]  /*6060*/  F2FP.F16.E4M3.UNPACK_B R131, R160 ;  /* 0x000000a0ff83723e */ /* 0x000fe200020006ff */
[C---:B------:R-:W-:Y:S01]  /*6070*/  FFMA R4, R81.reuse, R85, R4 ;  /* 0x0000005551047223 */ /* 0x040fe20000000004 */
[C---:B------:R-:W-:Y:S01]  /*6080*/  FFMA R5, R81.reuse, R88, R5 ;  /* 0x0000005851057223 */ /* 0x040fe20000000005 */
[----:B------:R-:W-:Y:S01]  /*6090*/  F2FP.F16.E4M3.UNPACK_B R133, R160.H1 ;  /* 0x000000a0ff85723e */ /* 0x000fe200030006ff */
[----:B------:R-:W-:Y:S01]  /*60a0*/  FFMA R6, R81, R87, R6 ;  /* 0x0000005751067223 */ /* 0x000fe20000000006 */
[----:B------:R-:W-:Y:S01]  /*60b0*/  F2FP.SATFINITE.E4M3.F32.PACK_AB_MERGE_C R195, R7, R3, RZ ;  /* 0x0000000307c3723e */ /* 0x000fe200048070ff */
[----:B------:R-:W-:Y:S02]  /*60c0*/  HADD2.F32 R128, -RZ, R127.H1_H1 ;  /* 0x3000007fff807230 */ /* 0x000fe40000004100 */
[----:B------:R-:W-:Y:S01]  /*60d0*/  FMUL R11, R78, R11 ;  /* 0x0000000b4e0b7220 */ /* 0x000fe20000400000 */
[----:B------:R-:W-:Y:S01]  /*60e0*/  HADD2.F32 R132, -RZ, R131.H1_H1 ;  /* 0x30000083ff847230 */ /* 0x000fe20000004100 */
[----:B------:R-:W-:Y:S01]  /*60f0*/  F2FP.SATFINITE.E4M3.F32.PACK_AB_MERGE_C R200, R2, R0, R195 ;  /* 0x0000000002c8723e */ /* 0x000fe200048070c3 */
[----:B------:R-:W-:Y:S01]  /*6100*/  FMUL R10, R78, R14 ;  /* 0x0000000e4e0a7220 */ /* 0x000fe20000400000 */
[----:B------:R-:W-:Y:S01]  /*6110*/  IADD3 R195, PT, PT, R186, R207, RZ ;  /* 0x000000cfbac37210 */ /* 0x000fe20007ffe0ff */
[C---:B------:R-:W-:Y:S01]  /*6120*/  FFMA R11, R81.reuse, R90, R11 ;  /* 0x0000005a510b7223 */ /* 0x040fe2000000000b */
[C---:B------:R-:W-:Y:S01]  /*6130*/  FFMA R8, R81.reuse, R89, R8 ;  /* 0x0000005951087223 */ /* 0x040fe20000000008 */
[C---:B------:R-:W-:Y:S01]  /*6140*/  FFMA R9, R81.reuse, R92, R9 ;  /* 0x0000005c51097223 */ /* 0x040fe20000000009 */
[--C-:B------:R-:W-:Y:S02]  /*6150*/  HADD2.F32 R95, -RZ, R97.reuse.H0_H0 ;  /* 0x20000061ff5f7230 */ /* 0x100fe40000004100 */
[----:B------:R-:W-:Y:S01]  /*6160*/  FFMA R10, R81, R91, R10 ;  /* 0x0000005b510a7223 */ /* 0x000fe2000000000a */
[----:B------:R-:W-:Y:S01]  /*6170*/  F2FP.SATFINITE.E4M3.F32.PACK_AB_MERGE_C R201, R11, R6, RZ ;  /* 0x000000060bc9723e */ /* 0x000fe200048070ff */
[C---:B------:R-:W-:Y:S01]  /*6180*/  FMUL R15, R78.reuse, R15 ;  /* 0x0000000f4e0f7220 */ /* 0x040fe20000400000 */
[----:B------:R-:W-:Y:S02]  /*6190*/  HADD2.F32 R98, -RZ, R97.H1_H1 ;  /* 0x30000061ff627230 */ /* 0x000fe40000004100 */
[C---:B------:R-:W-:Y:S01]  /*61a0*/  FMUL R14, R78.reuse, R18 ;  /* 0x000000124e0e7220 */ /* 0x040fe20000400000 */
[----:B------:R-:W-:Y:S01]  /*61b0*/  F2FP.SATFINITE.E4M3.F32.PACK_AB_MERGE_C R201, R5, R4, R201 ;  /* 0x0000000405c9723e */ /* 0x000fe200048070c9 */
[----:B------:R-:W-:Y:S02]  /*61c0*/  HADD2.F32 R97, -RZ, R99.H0_H0 ;  /* 0x20000063ff617230 */ /* 0x000fe40000004100 */
[C---:B------:R-:W-:Y:S01]  /*61d0*/  FFMA R15, R81.reuse, R94, R15 ;  /* 0x0000005e510f7223 */ /* 0x040fe2000000000f */
[C---:B------:R-:W-:Y:S01]  /*61e0*/  FFMA R12, R81.reuse, R93, R12 ;  /* 0x0000005d510c7223 */ /* 0x040fe2000000000c */
[----:B------:R-:W-:Y:S01]  /*61f0*/  FFMA R13, R81, R96, R13 ;  /* 0x00000060510d7223 */ /* 0x000fe2000000000d */
[----:B------:R-:W-:Y:S01]  /*6200*/  F2FP.F16.E4M3.UNPACK_B R135, R161 ;  /* 0x000000a1ff87723e */ /* 0x000fe200020006ff */
[--C-:B------:R-:W-:Y:S01]  /*6210*/  HADD2.F32 R99, -RZ, R101.reuse.H0_H0 ;  /* 0x20000065ff637230 */ /* 0x100fe20000004100 */
[----:B------:R-:W-:Y:S01]  /*6220*/  F2FP.SATFINITE.E4M3.F32.PACK_AB_MERGE_C R202, R15, R10, RZ ;  /* 0x0000000a0fca723e */ /* 0x000fe200048070ff */
[----:B------:R-:W-:Y:S01]  /*6230*/  FFMA R14, R81, R95, R14 ;  /* 0x0000005f510e7223 */ /* 0x000fe2000000000e */
[C---:B------:R-:W-:Y:S01]  /*6240*/  FMUL R19, R78.reuse, R19 ;  /* 0x000000134e137220 */ /* 0x040fe20000400000 */
[----:B------:R-:W-:Y:S01]  /*6250*/  HADD2.F32 R102, -RZ, R101.H1_H1 ;  /* 0x30000065ff667230 */ /* 0x000fe20000004100 */
[----:B------:R-:W-:Y:S01]  /*6260*/  F2FP.SATFINITE.E4M3.F32.PACK_AB_MERGE_C R202, R9, R8, R202 ;  /* 0x0000000809ca723e */ /* 0x000fe200048070ca */
[----:B------:R-:W-:Y:S02]  /*6270*/  HADD2.F32 R101, -RZ, R103.H0_H0 ;  /* 0x20000067ff657230 */ /* 0x000fe40000004100 */
[C---:B------:R-:W-:Y:S01]  /*6280*/  FFMA R19, R81.reuse, R98, R19 ;  /* 0x0000006251137223 */ /* 0x040fe20000000013 */
[C---:B------:R-:W-:Y:S01]  /*6290*/  FFMA R16, R81.reuse, R97, R16 ;  /* 0x0000006151107223 */ /* 0x040fe20000000010 */
[----:B------:R-:W-:Y:S01]  /*62a0*/  FFMA R17, R81, R100, R17 ;  /* 0x0000006451117223 */ /* 0x000fe20000000011 */
[----:B------:R-:W-:Y:S02]  /*62b0*/  HADD2.F32 R136, -RZ, R135.H1_H1 ;  /* 0x30000087ff887230 */ /* 0x000fe40000004100 */
[C---:B------:R-:W-:Y:S01]  /*62c0*/  FMUL R18, R78.reuse, R22 ;  /* 0x000000164e127220 */ /* 0x040fe20000400000 */
[----:B------:R-:W-:Y:S01]  /*62d0*/  F2FP.F16.E4M3.UNPACK_B R137, R161.H1 ;  /* 0x000000a1ff89723e */ /* 0x000fe200030006ff */
[C---:B------:R-:W-:Y:S01]  /*62e0*/  FMUL R23, R78.reuse, R23 ;  /* 0x000000174e177220 */ /* 0x040fe20000400000 */
[--C-:B------:R-:W-:Y:S01]  /*62f0*/  HADD2.F32 R103, -RZ, R105.reuse.H0_H0 ;  /* 0x20000069ff677230 */ /* 0x100fe20000004100 */
[----:B------:R-:W-:Y:S01]  /*6300*/  F2FP.SATFINITE.E4M3.F32.PACK_AB_MERGE_C R203, R19, R14, RZ ;  /* 0x0000000e13cb723e */ /* 0x000fe200048070ff */
[C---:B------:R-:W-:Y:S01]  /*6310*/  FFMA R18, R81.reuse, R99, R18 ;  /* 0x0000006351127223 */ /* 0x040fe20000000012 */
[C---:B------:R-:W-:Y:S01]  /*6320*/  FFMA R23, R81.reuse, R102, R23 ;  /* 0x0000006651177223 */ /* 0x040fe20000000017 */
[----:B------:R-:W-:Y:S01]  /*6330*/  FFMA R20, R81, R101, R20 ;  /* 0x0000006551147223 */ /* 0x000fe20000000014 */
[----:B------:R-:W-:Y:S01]  /*6340*/  F2FP.F16.E4M3.UNPACK_B R139, R162 ;  /* 0x000000a2ff8b723e */ /* 0x000fe200020006ff */
[----:B------:R-:W-:Y:S01]  /*6350*/  HADD2.F32 R106, -RZ, R105.H1_H1 ;  /* 0x30000069ff6a7230 */ /* 0x000fe20000004100 */
[----:B------:R-:W-:Y:S01]  /*6360*/  F2FP.SATFINITE.E4M3.F32.PACK_AB_MERGE_C R203, R13, R12, R203 ;  /* 0x0000000c0dcb723e */ /* 0x000fe200048070cb */
[----:B------:R-:W-:Y:S01]  /*6370*/  FFMA R21, R81, R104, R21 ;  /* 0x0000006851157223 */ /* 0x000fe20000000015 */
[----:B------:R-:W-:Y:S01]  /*6380*/  F2FP.SATFINITE.E4M3.F32.PACK_AB_MERGE_C R208, R23, R18, RZ ;  /* 0x0000001217d0723e */ /* 0x000fe200048070ff */
[----:B------:R-:W-:Y:S02]  /*6390*/  HADD2.F32 R105, -RZ, R107.H0_H0 ;  /* 0x2000006bff697230 */ /* 0x000fe40000004100 */
[C---:B------:R-:W-:Y:S01]  /*63a0*/  FMUL R22, R78.reuse, R26 ;  /* 0x0000001a4e167220 */ /* 0x040fe20000400000 */
[----:B------:R1:W-:Y:S01]  /*63b0*/  STS.128 [R172+UR49+0x8200], R200 ;  /* 0x008200c8ac007988 */ /* 0x0003e20008000c31 */
[----:B------:R-:W-:Y:S01]  /*63c0*/  F2FP.SATFINITE.E4M3.F32.PACK_AB_MERGE_C R208, R17, R16, R208 ;  /* 0x0000001011d0723e */ /* 0x000fe200048070d0 */
[----:B------:R-:W-:Y:S02]  /*63d0*/  HADD2.F32 R140, -RZ, R139.H1_H1 ;  /* 0x3000008bff8c7230 */ /* 0x000fe40000004100 */
[C---:B------:R-:W-:Y:S01]  /*63e0*/  FFMA R22, R81.reuse, R103, R22 ;  /* 0x0000006751167223 */ /* 0x040fe20000000016 */
[C---:B------:R-:W-:Y:S01]  /*63f0*/  FMUL R27, R78.reuse, R27 ;  /* 0x0000001b4e1b7220 */ /* 0x040fe20000400000 */
[--C-:B------:R-:W-:Y:S02]  /*6400*/  HADD2.F32 R107, -RZ, R109.reuse.H0_H0 ;  /* 0x2000006dff6b7230 */ /* 0x100fe40000004100 */
[C---:B------:R-:W-:Y:S01]  /*6410*/  FMUL R26, R78.reuse, R30 ;  /* 0x0000001e4e1a7220 */ /* 0x040fe20000400000 */
[----:B------:R-:W-:Y:S02]  /*6420*/  HADD2.F32 R110, -RZ, R109.H1_H1 ;  /* 0x3000006dff6e7230 */ /* 0x000fe40000004100 */
[C---:B------:R-:W-:Y:S01]  /*6430*/  FFMA R27, R81.reuse, R106, R27 ;  /* 0x0000006a511b7223 */ /* 0x040fe2000000001b */
[C---:B------:R-:W-:Y:S01]  /*6440*/  FFMA R24, R81.reuse, R105, R24 ;  /* 0x0000006951187223 */ /* 0x040fe20000000018 */
[----:B------:R-:W-:Y:S01]  /*6450*/  FFMA R25, R81, R108, R25 ;  /* 0x0000006c51197223 */ /* 0x000fe20000000019 */
[----:B------:R-:W-:Y:S01]  /*6460*/  F2FP.F16.E4M3.UNPACK_B R141, R162.H1 ;  /* 0x000000a2ff8d723e */ /* 0x000fe200030006ff */
[----:B------:R-:W-:Y:S01]  /*6470*/  HADD2.F32 R109, -RZ, R111.H0_H0 ;  /* 0x2000006fff6d7230 */ /* 0x000fe20000004100 */
[----:B------:R-:W-:Y:S01]  /*6480*/  F2FP.SATFINITE.E4M3.F32.PACK_AB_MERGE_C R209, R27, R22, RZ ;  /* 0x000000161bd1723e */ /* 0x000fe200048070ff */
[----:B------:R-:W-:Y:S01]  /*6490*/  FFMA R26, R81, R107, R26 ;  /* 0x0000006b511a7223 */ /* 0x000fe2000000001a */
[C---:B------:R-:W-:Y:S01]  /*64a0*/  FMUL R31, R78.reuse, R31 ;  /* 0x0000001f4e1f7220 */ /* 0x040fe20000400000 */
[--C-:B------:R-:W-:Y:S01]  /*64b0*/  HADD2.F32 R111, -RZ, R113.reuse.H0_H0 ;  /* 0x20000071ff6f7230 */ /* 0x100fe20000004100 */
[----:B------:R-:W-:Y:S01]  /*64c0*/  F2FP.SATFINITE.E4M3.F32.PACK_AB_MERGE_C R209, R21, R20, R209 ;  /* 0x0000001415d1723e */ /* 0x000fe200048070d1 */
[----:B------:R-:W-:Y:S02]  /*64d0*/  HADD2.F32 R114, -RZ, R113.H1_H1 ;  /* 0x30000071ff727230 */ /* 0x000fe40000004100 */
[C---:B------:R-:W-:Y:S01]  /*64e0*/  FFMA R31, R81.reuse, R110, R31 ;  /* 0x0000006e511f7223 */ /* 0x040fe2000000001f */
[C---:B------:R-:W-:Y:S01]  /*64f0*/  FFMA R28, R81.reuse, R109, R28 ;  /* 0x0000006d511c7223 */ /* 0x040fe2000000001c */
[----:B------:R-:W-:Y:S01]  /*6500*/  FFMA R29, R81, R112, R29 ;  /* 0x00000070511d7223 */ /* 0x000fe2000000001d */
[----:B------:R-:W-:Y:S02]  /*6510*/  HADD2.F32 R113, -RZ, R115.H0_H0 ;  /* 0x20000073ff717230 */ /* 0x000fe40000004100 */
[C---:B------:R-:W-:Y:S01]  /*6520*/  FMUL R30, R78.reuse, R34 ;  /* 0x000000224e1e7220 */ /* 0x040fe20000400000 */
[----:B------:R-:W-:Y:S01]  /*6530*/  F2FP.F16.E4M3.UNPACK_B R143, R163 ;  /* 0x000000a3ff8f723e */ /* 0x000fe200020006ff */
[C---:B------:R-:W-:Y:S01]  /*6540*/  FMUL R35, R78.reuse, R35 ;  /* 0x000000234e237220 */ /* 0x040fe20000400000 */
[----:B------:R-:W-:Y:S01]  /*6550*/  HADD2.F32 R115, -RZ, R117.H0_H0 ;  /* 0x20000075ff737230 */ /* 0x000fe20000004100 */
[----:B------:R-:W-:Y:S01]  /*6560*/  F2FP.SATFINITE.E4M3.F32.PACK_AB_MERGE_C R210, R31, R26, RZ ;  /* 0x0000001a1fd2723e */ /* 0x000fe200048070ff */
[C---:B------:R-:W-:Y:S01]  /*6570*/  FFMA R30, R81.reuse, R111, R30 ;  /* 0x0000006f511e7223 */ /* 0x040fe2000000001e */
[C---:B------:R-:W-:Y:S01]  /*6580*/  FFMA R35, R81.reuse, R114, R35 ;  /* 0x0000007251237223 */ /* 0x040fe20000000023 */
[C---:B------:R-:W-:Y:S01]  /*6590*/  FFMA R32, R81.reuse, R113, R32 ;  /* 0x0000007151207223 */ /* 0x040fe20000000020 */
[----:B------:R-:W-:Y:S01]  /*65a0*/  F2FP.F16.E4M3.UNPACK_B R145, R163.H1 ;  /* 0x000000a3ff91723e */ /* 0x000fe200030006ff */
[----:B------:R-:W-:Y:S01]  /*65b0*/  FFMA R33, R81, R116, R33 ;  /* 0x0000007451217223 */ /* 0x000fe20000000021 */
[----:B------:R-:W-:Y:S01]  /*65c0*/  F2FP.SATFINITE.E4M3.F32.PACK_AB_MERGE_C R210, R25, R24, R210 ;  /* 0x0000001819d2723e */ /* 0x000fe200048070d2 */
[----:B------:R-:W-:Y:S01]  /*65d0*/  HADD2.F32 R144, -RZ, R143.H1_H1 ;  /* 0x3000008fff907230 */ /* 0x000fe20000004100 */
[----:B------:R-:W-:Y:S01]  /*65e0*/  F2FP.SATFINITE.E4M3.F32.PACK_AB_MERGE_C R211, R35, R30, RZ ;  /* 0x0000001e23d3723e */ /* 0x000fe200048070ff */
[----:B------:R-:W-:Y:S02]  /*65f0*/  HADD2.F32 R118, -RZ, R117.H1_H1 ;  /* 0x30000075ff767230 */ /* 0x000fe40000004100 */
[C---:B------:R-:W-:Y:S01]  /*6600*/  FMUL R34, R78.reuse, R38 ;  /* 0x000000264e227220 */ /* 0x040fe20000400000 */
[----:B------:R-:W-:Y:S01]  /*6610*/  HADD2.F32 R117, -RZ, R119.H0_H0 ;  /* 0x20000077ff757230 */ /* 0x000fe20000004100 */
[----:B------:R-:W-:Y:S01]  /*6620*/  F2FP.SATFINITE.E4M3.F32.PACK_AB_MERGE_C R211, R29, R28, R211 ;  /* 0x0000001c1dd3723e */ /* 0x000fe200048070d3 */
[C---:B------:R-:W-:Y:S01]  /*6630*/  FMUL R39, R78.reuse, R39 ;  /* 0x000000274e277220 */ /* 0x040fe20000400000 */
[--C-:B------:R-:W-:Y:S02]  /*6640*/  HADD2.F32 R119, -RZ, R121.reuse.H0_H0 ;  /* 0x20000079ff777230 */ /* 0x100fe40000004100 */
[C---:B------:R-:W-:Y:S01]  /*6650*/  FFMA R34, R81.reuse, R115, R34 ;  /* 0x0000007351227223 */ /* 0x040fe20000000022 */
[----:B------:R-:W-:Y:S01]  /*6660*/  HADD2.F32 R122, -RZ, R121.H1_H1 ;  /* 0x30000079ff7a7230 */ /* 0x000fe20000004100 */
[----:B------:R1:W-:Y:S01]  /*6670*/  STS.128 [R192+0x8010], R208 ;  /* 0x008010d0c0007388 */ /* 0x0003e20000000c00 */
[----:B------:R-:W-:Y:S02]  /*6680*/  HADD2.F32 R121, -RZ, R123.H0_H0 ;  /* 0x2000007bff797230 */ /* 0x000fe40000004100 */
[C---:B------:R-:W-:Y:S01]  /*6690*/  FFMA R39, R81.reuse, R118, R39 ;  /* 0x0000007651277223 */ /* 0x040fe20000000027 */
[C---:B------:R-:W-:Y:S01]  /*66a0*/  FFMA R36, R81.reuse, R117, R36 ;  /* 0x0000007551247223 */ /* 0x040fe20000000024 */
[----:B------:R-:W-:Y:S01]  /*66b0*/  FFMA R37, R81, R120, R37 ;  /* 0x0000007851257223 */ /* 0x000fe20000000025 */
[C---:B------:R-:W-:Y:S01]  /*66c0*/  FMUL R38, R78.reuse, R42 ;  /* 0x0000002a4e267220 */ /* 0x040fe20000400000 */
[----:B------:R-:W-:Y:S01]  /*66d0*/  ISETP.NE.AND P0, PT, R189, RZ, PT ;  /* 0x000000ffbd00720c */ /* 0x000fe20003f05270 */
[C---:B------:R-:W-:Y:S01]  /*66e0*/  FMUL R43, R78.reuse, R43 ;  /* 0x0000002b4e2b7220 */ /* 0x040fe20000400000 */
[--C-:B------:R-:W-:Y:S01]  /*66f0*/  HADD2.F32 R123, -RZ, R125.reuse.H0_H0 ;  /* 0x2000007dff7b7230 */ /* 0x100fe20000004100 */
[----:B------:R-:W-:Y:S01]  /*6700*/  F2FP.SATFINITE.E4M3.F32.PACK_AB_MERGE_C R212, R39, R34, RZ ;  /* 0x0000002227d4723e */ /* 0x000fe200048070ff */
[C---:B------:R-:W-:Y:S01]  /*6710*/  FFMA R38, R81.reuse, R119, R38 ;  /* 0x0000007751267223 */ /* 0x040fe20000000026 */
[C---:B------:R-:W-:Y:S01]  /*6720*/  FFMA R43, R81.reuse, R122, R43 ;  /* 0x0000007a512b7223 */ /* 0x040fe2000000002b */
[----:B------:R-:W-:Y:S01]  /*6730*/  FFMA R40, R81, R121, R40 ;  /* 0x0000007951287223 */ /* 0x000fe20000000028 */
[----:B------:R-:W-:Y:S01]  /*6740*/  F2FP.SATFINITE.E4M3.F32.PACK_AB_MERGE_C R212, R33, R32, R212 ;  /* 0x0000002021d4723e */ /* 0x000fe200048070d4 */
[----:B------:R-:W-:Y:S01]  /*6750*/  FFMA R41, R81, R124, R41 ;  /* 0x0000007c51297223 */ /* 0x000fe20000000029 */
[----:B------:R-:W-:Y:S01]  /*6760*/  HADD2.F32 R126, -RZ, R125.H1_H1 ;  /* 0x3000007dff7e7230 */ /* 0x000fe20000004100 */
[----:B------:R-:W-:Y:S01]  /*6770*/  F2FP.SATFINITE.E4M3.F32.PACK_AB_MERGE_C R213, R43, R38, RZ ;  /* 0x000000262bd5723e */ /* 0x000fe200048070ff */
[----:B------:R-:W-:Y:S02]  /*6780*/  HADD2.F32 R125, -RZ, R127.H0_H0 ;  /* 0x2000007fff7d7230 */ /* 0x000fe40000004100 */
[C---:B------:R-:W-:Y:S01]  /*6790*/  FMUL R42, R78.reuse, R46 ;  /* 0x0000002e4e2a7220 */ /* 0x040fe20000400000 */
[----:B------:R-:W-:Y:S01]  /*67a0*/  FMUL R47, R78, R47 ;  /* 0x0000002f4e2f7220 */ /* 0x000fe20000400000 */
[--C-:B------:R-:W-:Y:S01]  /*67b0*/  HADD2.F32 R127, -RZ, R129.reuse.H0_H0 ;  /* 0x20000081ff7f7230 */ /* 0x100fe20000004100 */
[----:B------:R-:W-:Y:S01]  /*67c0*/  F2FP.SATFINITE.E4M3.F32.PACK_AB_MERGE_C R213, R37, R36, R213 ;  /* 0x0000002425d5723e */ /* 0x000fe200048070d5 */
[C---:B------:R-:W-:Y:S01]  /*67d0*/  FFMA R42, R81.reuse, R123, R42 ;  /* 0x0000007b512a7223 */ /* 0x040fe2000000002a */
[C---:B------:R-:W-:Y:S01]  /*67e0*/  FFMA R47, R81.reuse, R126, R47 ;  /* 0x0000007e512f7223 */ /* 0x040fe2000000002f */
[C---:B------:R-:W-:Y:S01]  /*67f0*/  FFMA R44, R81.reuse, R125, R44 ;  /* 0x0000007d512c7223 */ /* 0x040fe2000000002c */
[----:B------:R-:W-:Y:S01]  /*6800*/  ISETP.NE.AND P6, PT, R198, RZ, PT ;  /* 0x000000ffc600720c */ /* 0x000fe20003fc5270 */
[----:B------:R-:W-:Y:S01]  /*6810*/  FFMA R45, R81, R128, R45 ;  /* 0x00000080512d7223 */ /* 0x000fe2000000002d */
[----:B------:R-:W-:Y:S01]  /*6820*/  HADD2.F32 R130, -RZ, R129.H1_H1 ;  /* 0x30000081ff827230 */ /* 0x000fe20000004100 */
[----:B------:R-:W-:Y:S01]  /*6830*/  F2FP.SATFINITE.E4M3.F32.PACK_AB_MERGE_C R214, R47, R42, RZ ;  /* 0x0000002a2fd6723e */ /* 0x000fe200048070ff */
[----:B------:R-:W-:Y:S02]  /*6840*/  HADD2.F32 R129, -RZ, R131.H0_H0 ;  /* 0x20000083ff817230 */ /* 0x000fe40000004100 */
[C---:B------:R-:W-:Y:S01]  /*6850*/  FMUL R46, R78.reuse, R50 ;  /* 0x000000324e2e7220 */ /* 0x040fe20000400000 */
[C---:B------:R-:W-:Y:S01]  /*6860*/  FMUL R51, R78.reuse, R51 ;  /* 0x000000334e337220 */ /* 0x040fe20000400000 */
[--C-:B------:R-:W-:Y:S02]  /*6870*/  HADD2.F32 R131, -RZ, R133.reuse.H0_H0 ;  /* 0x20000085ff837230 */ /* 0x100fe40000004100 */
[C---:B------:R-:W-:Y:S01]  /*6880*/  FMUL R50, R78.reuse, R54 ;  /* 0x000000364e327220 */ /* 0x040fe20000400000 */
[C---:B------:R-:W-:Y:S01]  /*6890*/  FFMA R46, R81.reuse, R127, R46 ;  /* 0x0000007f512e7223 */ /* 0x040fe2000000002e */
[----:B------:R-:W-:Y:S02]  /*68a0*/  HADD2.F32 R134, -RZ, R133.H1_H1 ;  /* 0x30000085ff867230 */ /* 0x000fe40000004100 */
[C---:B------:R-:W-:Y:S01]  /*68b0*/  FFMA R51, R81.reuse, R130, R51 ;  /* 0x0000008251337223 */ /* 0x040fe20000000033 */
[----:B------:R-:W-:Y:S02]  /*68c0*/  HADD2.F32 R133, -RZ, R135.H0_H0 ;  /* 0x20000087ff857230 */ /* 0x000fe40000004100 */
[C---:B------:R-:W-:Y:S01]  /*68d0*/  FMUL R55, R78.reuse, R55 ;  /* 0x000000374e377220 */ /* 0x040fe20000400000 */
[C---:B------:R-:W-:Y:S01]  /*68e0*/  FFMA R48, R81.reuse, R129, R48 ;  /* 0x0000008151307223 */ /* 0x040fe20000000030 */
[C---:B------:R-:W-:Y:S01]  /*68f0*/  FFMA R49, R81.reuse, R132, R49 ;  /* 0x0000008451317223 */ /* 0x040fe20000000031 */
[--C-:B------:R-:W-:Y:S02]  /*6900*/  HADD2.F32 R135, -RZ, R137.reuse.H0_H0 ;  /* 0x20000089ff877230 */ /* 0x100fe40000004100 */
[C---:B------:R-:W-:Y:S01]  /*6910*/  FFMA R50, R81.reuse, R131, R50 ;  /* 0x0000008351327223 */ /* 0x040fe20000000032 */
[----:B------:R-:W-:Y:S02]  /*6920*/  HADD2.F32 R138, -RZ, R137.H1_H1 ;  /* 0x30000089ff8a7230 */ /* 0x000fe40000004100 */
[C---:B------:R-:W-:Y:S01]  /*6930*/  FMUL R54, R78.reuse, R58 ;  /* 0x0000003a4e367220 */ /* 0x040fe20000400000 */
[----:B------:R-:W-:Y:S02]  /*6940*/  HADD2.F32 R137, -RZ, R139.H0_H0 ;  /* 0x2000008bff897230 */ /* 0x000fe40000004100 */
[C---:B------:R-:W-:Y:S01]  /*6950*/  FFMA R55, R81.reuse, R134, R55 ;  /* 0x0000008651377223 */ /* 0x040fe20000000037 */
        /* <DEDUP_REMOVED lines=16> */
[----:B------:R-:W-:Y:S01]  /*6a60*/  FFMA R63, R81, R142, R63 ;  /* 0x0000008e513f7223 */ /* 0x000fe2000000003f */
[----:B------:R-:W-:Y:S01]  /*6a70*/  FMUL R67, R78, R67 ;  /* 0x000000434e437220 */ /* 0x000fe20000400000 */
[----:B------:R-:W-:Y:S01]  /*6a80*/  F2FP.SATFINITE.E4M3.F32.PACK_AB_MERGE_C R215, R51, R46, RZ ;  /* 0x0000002e33d7723e */ /* 0x000fe200048070ff */
[C---:B------:R-:W-:Y:S01]  /*6a90*/  FFMA R60, R81.reuse, R141, R60 ;  /* 0x0000008d513c7223 */ /* 0x040fe2000000003c */
[C---:B------:R-:W-:Y:S01]  /*6aa0*/  FFMA R61, R81.reuse, R144, R61 ;  /* 0x00000090513d7223 */ /* 0x040fe2000000003d */
[C---:B------:R-:W-:Y:S01]  /*6ab0*/  FFMA R62, R81.reuse, R143, R62 ;  /* 0x0000008f513e7223 */ /* 0x040fe2000000003e */
[----:B------:R-:W-:Y:S01]  /*6ac0*/  FFMA R67, R81, R146, R67 ;  /* 0x0000009251437223 */ /* 0x000fe20000000043 */
[----:B------:R-:W-:Y:S02]  /*6ad0*/  F2FP.SATFINITE.E4M3.F32.PACK_AB_MERGE_C R214, R41, R40, R214 ;  /* 0x0000002829d6723e */ /* 0x000fe400048070d6 */
[----:B------:R-:W-:Y:S02]  /*6ae0*/  F2FP.SATFINITE.E4M3.F32.PACK_AB_MERGE_C R215, R45, R44, R215 ;  /* 0x0000002c2dd7723e */ /* 0x000fe400048070d7 */
[----:B------:R-:W-:Y:S02]  /*6af0*/  F2FP.SATFINITE.E4M3.F32.PACK_AB_MERGE_C R216, R55, R50, RZ ;  /* 0x0000003237d8723e */ /* 0x000fe400048070ff */
[----:B------:R-:W-:Y:S01]  /*6b00*/  F2FP.SATFINITE.E4M3.F32.PACK_AB_MERGE_C R217, R59, R54, RZ ;  /* 0x000000363bd9723e */ /* 0x000fe200048070ff */
[----:B------:R1:W-:Y:S01]  /*6b10*/  STS.128 [R195+0x8020], R212 ;  /* 0x008020d4c3007388 */ /* 0x0003e20000000c00 */
[----:B------:R-:W-:Y:S02]  /*6b20*/  F2FP.SATFINITE.E4M3.F32.PACK_AB_MERGE_C R218, R63, R58, RZ ;  /* 0x0000003a3fda723e */ /* 0x000fe400048070ff */
[----:B------:R-:W-:Y:S02]  /*6b30*/  F2FP.SATFINITE.E4M3.F32.PACK_AB_MERGE_C R219, R67, R62, RZ ;  /* 0x0000003e43db723e */ /* 0x000fe400048070ff */
[----:B------:R-:W-:Y:S02]  /*6b40*/  F2FP.SATFINITE.E4M3.F32.PACK_AB_MERGE_C R216, R49, R48, R216 ;  /* 0x0000003031d8723e */ /* 0x000fe400048070d8 */
[----:B------:R-:W-:Y:S02]  /*6b50*/  F2FP.SATFINITE.E4M3.F32.PACK_AB_MERGE_C R217, R53, R52, R217 ;  /* 0x0000003435d9723e */ /* 0x000fe400048070d9 */
[----:B------:R-:W-:Y:S02]  /*6b60*/  F2FP.SATFINITE.E4M3.F32.PACK_AB_MERGE_C R218, R57, R56, R218 ;  /* 0x0000003839da723e */ /* 0x000fe400048070da */
[----:B------:R-:W-:Y:S02]  /*6b70*/  F2FP.SATFINITE.E4M3.F32.PACK_AB_MERGE_C R219, R61, R60, R219 ;  /* 0x0000003c3ddb723e */ /* 0x000fe400048070db */
[----:B------:R-:W-:Y:S02]  /*6b80*/  LEA R204, R181, UR49, 0x3 ;  /* 0x00000031b5cc7c11 */ /* 0x000fe4000f8e18ff */
[----:B------:R-:W-:Y:S01]  /*6b90*/  @P6 SHF.L.U32 R221, R180, 0x1f, RZ ;  /* 0x0000001fb4dd6819 */ /* 0x000fe200000006ff */
[----:B------:R1:W-:Y:S01]  /*6ba0*/  STS.128 [R194+0x8010], R216 ;  /* 0x008010d8c2007388 */ /* 0x0003e20000000c00 */
[----:B------:R-:W-:Y:S01]  /*6bb0*/  @!PT LDS RZ, [RZ] ;  /* 0x00000000fffff984 */ /* 0x000fe20000000800 */
[----:B------:R-:W-:Y:S01]  /*6bc0*/  @!PT LDS RZ, [RZ] ;  /* 0x00000000fffff984 */ /* 0x000fe20000000800 */
[----:B------:R-:W-:Y:S01]  /*6bd0*/  @!PT LDS RZ, [RZ] ;  /* 0x00000000fffff984 */ /* 0x000fe20000000800 */
[----:B------:R-:W-:Y:S01]  /*6be0*/  @!PT LDS RZ, [RZ] ;  /* 0x00000000fffff984 */ /* 0x000fe20000000800 */
[----:B------:R2:W-:Y:S07]  /*6bf0*/  MEMBAR.ALL.CTA ;  /* 0x0000000000007992 */ /* 0x0005ee0000008000 */
[----:B--2---:R-:W2:Y:S02]  /*6c00*/  FENCE.VIEW.ASYNC.S ;  /* 0x00000000000073c6 */ /* 0x004ea40000000000 */
[----:B--2---:R-:W-:Y:S06]  /*6c10*/  BAR.SYNC.DEFER_BLOCKING 0x1, 0x80 ;  /* 0x0042000000007b1d */ /* 0x004fec0000010000 */
[----:B------:R-:W-:Y:S05]  /*6c20*/  @P0 BRA `(.L_x_97) ;  /* 0x0000000000280947 */ /* 0x000fea0003800000 */
[----:B------:R-:W-:Y:S02]  /*6c30*/  UIADD3 UR4, UPT, UPT, UR49, 0x8200, URZ ;  /* 0x0000820031047890 */ /* 0x000fe4000fffe0ff */
[----:B------:R-:W-:Y:S01]  /*6c40*/  UIADD3 UR6, UP0, UPT, UR52, 0x680, URZ ;  /* 0x0000068034067890 */ /* 0x000fe2000ff1e0ff */
[----:B------:R-:W-:Y:S03]  /*6c50*/  UMOV UR43, UR36 ;  /* 0x00000024002b7c82 */ /* 0x000fe60008000000 */
[----:B------:R-:W-:Y:S01]  /*6c60*/  MOV R188, UR4 ;  /* 0x0000000400bc7c02 */ /* 0x000fe20008000f00 */
[----:B------:R-:W-:Y:S03]  /*6c70*/  UIADD3.X UR7, UPT, UPT, URZ, UR53, URZ, UP0, !UPT ;  /* 0x00000035ff077290 */ /* 0x000fe600087fe4ff */
[----:B------:R-:W-:Y:S11]  /*6c80*/  R2UR UR40, R188 ;  /* 0x00000000bc2872ca */ /* 0x000ff600000e0000 */
[----:B------:R-:W-:Y:S02]  /*6c90*/  @!UPT UIADD3 URZ, UPT, UPT, URZ, URZ, URZ ;  /* 0x000000fffffff290 */ /* 0x000fe4000fffe0ff */
[----:B------:R2:W-:Y:S01]  /*6ca0*/  UTMASTG.3D [UR40], [UR6] ;  /* 0x00000028060073b5 */ /* 0x0005e20008010000 */
[----:B------:R0:W-:Y:S01]  /*6cb0*/  UTMACMDFLUSH ;  /* 0x00000000000079b7 */ /* 0x0001e20000000000 */
[----:B--2---:R-:W-:Y:S04]  /*6cc0*/  DEPBAR.LE SB0, 0x1 ;  /* 0x000080400000791a */ /* 0x004fe80000000000 */
.L_x_97:
[----:B------:R-:W-:Y:S05]  /*6cd0*/  BSYNC.RECONVERGENT B0 ;  /* 0x0000000000007941 */ /* 0x000fea0003800200 */
.L_x_96:
[----:B------:R-:W-:Y:S06]  /*6ce0*/  BAR.SYNC.DEFER_BLOCKING 0x1, 0x80 ;  /* 0x0042000000007b1d */ /* 0x000fec0000010000 */
[----:B------:R-:W2:Y:S01]  /*6cf0*/  @P6 SYNCS.PHASECHK.TRANS64.TRYWAIT P0, [R204+URZ+0x30], R221 ;  /* 0x000030ddcc0065a7 */ /* 0x000ea200080011ff */
[----:B------:R-:W-:Y:S01]  /*6d00*/  BSSY B1, `(.L_x_98) ;  /* 0x0000023000017945 */ /* 0x000fe20003800000 */
[----:B--2---:R-:W-:Y:S03]  /*6d10*/  @P6 SEL R196, RZ, 0x1, !P0 ;  /* 0x00000001ffc46807 */ /* 0x004fe60004000000 */
[----:B------:R-:W-:Y:S05]  /*6d20*/  @!P6 BRA `(.L_x_99) ;  /* 0x000000000080e947 */ /* 0x000fea0003800000 */
[----:B------:R-:W-:Y:S01]  /*6d30*/  ISETP.NE.AND P1, PT, R197, RZ, PT ;  /* 0x000000ffc500720c */ /* 0x000fe20003f25270 */
[----:B------:R-:W-:Y:S01]  /*6d40*/  BSSY B0, `(.L_x_100) ;  /* 0x000000a000007945 */ /* 0x000fe20003800000 */
[----:B------:R-:W-:Y:S11]  /*6d50*/  ISETP.NE.AND P0, PT, R196, RZ, PT ;  /* 0x000000ffc400720c */ /* 0x000ff60003f05270 */
[----:B------:R-:W-:Y:S04]  /*6d60*/  @P1 IMAD R0, R181, 0x2000, R186 ;  /* 0x00002000b5001824 */ /* 0x000fe800078e02ba */
[C---:B------:R-:W-:Y:S01]  /*6d70*/  @P1 IMAD.IADD R6, R0.reuse, 0x1, R199 ;  /* 0x0000000100061824 */ /* 0x040fe200078e02c7 */
[----:B------:R-:W-:Y:S03]  /*6d80*/  @P1 IADD3 R4, PT, PT, R0, R207, RZ ;  /* 0x000000cf00041210 */ /* 0x000fe60007ffe0ff */
[----:B------:R-:W-:Y:S01]  /*6d90*/  @P1 IMAD.IADD R2, R205, 0x1, R6 ;  /* 0x00000001cd021824 */ /* 0x000fe200078e0206 */
[----:B------:R-:W-:Y:S06]  /*6da0*/  @P0 BRA `(.L_x_101) ;  /* 0x00000000000c0947 */ /* 0x000fec0003800000 */
[----:B------:R-:W-:Y:S04]  /*6db0*/  SHF.L.U32 R3, R180, 0x1f, RZ ;  /* 0x0000001fb4037819 */ /* 0x000fe800000006ff */
[----:B------:R-:W2:Y:S02]  /*6dc0*/  SYNCS.PHASECHK.TRANS64.TRYWAIT P0, [R204+URZ+0x30], R3 ;  /* 0x00003003cc0075a7 */ /* 0x000ea400080011ff */
[----:B--2---:R-:W-:Y:S05]  /*6dd0*/  @!P0 BRA `(.L_x_102) ;  /* 0x0000004800b48947 */ /* 0x004fea0003800000 */
.L_x_101:
[----:B------:R-:W-:Y:S05]  /*6de0*/  BSYNC B0 ;  /* 0x0000000000007941 */ /* 0x000fea0003800000 */
.L_x_100:
[----:B------:R-:W-:Y:S01]  /*6df0*/  ISETP.NE.AND P0, PT, R197, RZ, PT ;  /* 0x000000ffc500720c */ /* 0x000fe20003f05270 */
[----:B--2---:R-:W-:Y:S02]  /*6e00*/  VIADD R204, R204, 0x50 ;  /* 0x00000050cccc7836 */ /* 0x004fe40000000000 */
[----:B------:R-:W-:Y:S02]  /*6e10*/  IMAD.U32 R3, RZ, RZ, UR37 ;  /* 0x00000025ff037e24 */ /* 0x000fe4000f8e00ff */
[----:B------:R-:W-:Y:S03]  /*6e20*/  VIADD R181, R181, 0x1 ;  /* 0x00000001b5b57836 */ /* 0x000fe60000000000 */
[----:B------:R-:W-:Y:S05]  /*6e30*/  PRMT R3, R3, 0x654, R204 ;  /* 0x0000065403037816 */ /* 0x000fea00000000cc */
[----:B------:R2:W3:Y:S04]  /*6e40*/  @P0 LDS.128 R148, [R0] ;  /* 0x0000000000940984 */ /* 0x0004e80000000c00 */
[----:B------:R2:W4:Y:S04]  /*6e50*/  @P0 LDS.128 R156, [R4+0x20] ;  /* 0x00002000049c0984 */ /* 0x0005280000000c00 */
        /* <DEDUP_REMOVED lines=9> */
[----:B------:R-:W-:Y:S01]  /*6ef0*/  SEL R181, R181, RZ, P0 ;  /* 0x000000ffb5b57207 */ /* 0x000fe20000000000 */
[----:B-----5:R5:W-:Y:S02]  /*6f00*/  SYNCS.ARRIVE.TRANS64.RED.A1T0 RZ, [R3+URZ], RZ ;  /* 0x000000ff03ff79a7 */ /* 0x020be400081004ff */
[----:B-----5:R-:W-:Y:S04]  /*6f10*/  SEL R3, RZ, 0x1, P0 ;  /* 0x00000001ff037807 */ /* 0x020fe80000000000 */
[----:B--234-:R-:W-:Y:S02]  /*6f20*/  LOP3.LUT R180, R180, R3, RZ, 0x3c, !PT ;  /* 0x00000003b4b47212 */ /* 0x01cfe400078e3cff */
.L_x_99:
[----:B------:R-:W-:Y:S05]  /*6f30*/  BSYNC B1 ;  /* 0x0000000000017941 */ /* 0x000fea0003800000 */
.L_x_98:
[----:B------:R-:W-:Y:S01]  /*6f40*/  VIADD R0, R80, 0x40 ;  /* 0x0000004050007836 */ /* 0x000fe20000000000 */
[----:B------:R-:W-:Y:S04]  /*6f50*/  BSSY.RECONVERGENT B6, `(.L_x_103) ;  /* 0x0000015000067945 */ /* 0x000fe80003800200 */
[----:B------:R-:W-:Y:S04]  /*6f60*/  SHF.R.U32.HI R0, RZ, 0x15, R0 ;  /* 0x00000015ff007819 */ /* 0x000fe80000011600 */
[----:B------:R-:W-:Y:S11]  /*6f70*/  LOP3.LUT P0, RZ, R0, 0x3, R173, 0x48, !PT ;  /* 0x0000000300ff7812 */ /* 0x000ff600078048ad */
[----:B------:R-:W-:Y:S02]  /*6f80*/  @!UPT UIADD3 URZ, UPT, UPT, URZ, URZ, URZ ;  /* 0x000000fffffff290 */ /* 0x000fe4000fffe0ff */
[----:B------:R-:W-:Y:S05]  /*6f90*/  @!P0 BRA `(.L_x_104) ;  /* 0x0000000000408947 */ /* 0x000fea0003800000 */
[----:B------:R-:W2:Y:S01]  /*6fa0*/  LDCU.64 UR8, c[0x4][0x78] ;  /* 0x01000f00ff0877ac */ /* 0x000ea20008000a00 */
[----:B------:R-:W-:Y:S01]  /*6fb0*/  MOV R3, 0x0 ;  /* 0x0000000000037802 */ /* 0x000fe20000000f00 */
[----:B------:R-:W-:Y:S02]  /*6fc0*/  HFMA2 R12, -RZ, RZ, 0, 5.9604644775390625e-08 ;  /* 0x00000001ff0c7431 */ /* 0x000fe400000001ff */
[----:B------:R-:W-:Y:S02]  /*6fd0*/  IMAD.MOV.U32 R8, RZ, RZ, 0x192 ;  /* 0x00000192ff087424 */ /* 0x000fe400078e00ff */
[----:B------:R-:W-:Y:S01]  /*6fe0*/  IMAD.MOV.U32 R13, RZ, RZ, RZ ;  /* 0x000000ffff0d7224 */ /* 0x000fe200078e00ff */
[----:B------:R-:W3:Y:S01]  /*6ff0*/  LDCU.64 UR6, c[0x4][0x80] ;  /* 0x01001000ff0677ac */ /* 0x000ee20008000a00 */
[----:B------:R-:W4:Y:S01]  /*7000*/  LDC.64 R2, c[0x4][R3] ;  /* 0x0100000003027b82 */ /* 0x000f220000000a00 */
[----:B------:R-:W5:Y:S01]  /*7010*/  LDCU.64 UR4, c[0x4][0x18] ;  /* 0x01000300ff0477ac */ /* 0x000f620008000a00 */
[----:B--2---:R-:W-:Y:S01]  /*7020*/  MOV R5, UR9 ;  /* 0x0000000900057c02 */ /* 0x004fe20008000f00 */
[----:B------:R-:W-:Y:S01]  /*7030*/  IMAD.U32 R4, RZ, RZ, UR8 ;  /* 0x00000008ff047e24 */ /* 0x000fe2000f8e00ff */
[----:B---3--:R-:W-:Y:S01]  /*7040*/  MOV R7, UR7 ;  /* 0x0000000700077c02 */ /* 0x008fe20008000f00 */
[----:B------:R-:W-:Y:S01]  /*7050*/  IMAD.U32 R6, RZ, RZ, UR6 ;  /* 0x00000006ff067e24 */ /* 0x000fe2000f8e00ff */
[----:B-----5:R-:W-:Y:S01]  /*7060*/  MOV R11, UR5 ;  /* 0x00000005000b7c02 */ /* 0x020fe20008000f00 */
[----:B------:R-:W-:Y:S02]  /*7070*/  IMAD.U32 R10, RZ, RZ, UR4 ;  /* 0x00000004ff0a7e24 */ /* 0x000fe4000f8e00ff */
[----:B------:R-:W-:Y:S07]  /*7080*/  LEPC R20, `(.L_x_104) ;  /* 0x000000001014794e */ /* 0x000fee0000000000 */
[----:B-1--4-:R-:W-:Y:S05]  /*7090*/  CALL.ABS.NOINC R2 ;  /* 0x0000000002007343 */ /* 0x012fea0003c00000 */
.L_x_104:
[----:B------:R-:W-:Y:S05]  /*70a0*/  BSYNC.RECONVERGENT B6 ;  /* 0x0000000000067941 */ /* 0x000fea0003800200 */
.L_x_103:
[----:B------:R-:W-:Y:S01]  /*70b0*/  F2FP.F16.E4M3.UNPACK_B R4, R149 ;  /* 0x00000095ff04723e */ /* 0x000fe200020006ff */
[----:B------:R-:W-:Y:S05]  /*70c0*/  WARPSYNC.ALL ;  /* 0x0000000000007948 */ /* 0x000fea0003800000 */
[----:B------:R-:W-:Y:S01]  /*70d0*/  R2UR UR4, R80 ;  /* 0x00000000500472ca */ /* 0x000fe200000e0000 */
[--C-:B------:R-:W-:Y:S01]  /*70e0*/  HADD2.F32 R88, -RZ, R4.reuse.H0_H0 ;  /* 0x20000004ff587230 */ /* 0x100fe20000004100 */
[-C--:B------:R-:W-:Y:S01]  /*70f0*/  F2FP.F16.E4M3.UNPACK_B R0, R148.reuse ;  /* 0x00000094ff00723e */ /* 0x080fe200020006ff */
[----:B------:R-:W-:Y:S01]  /*7100*/  HADD2.F32 R83, -RZ, R4.H1_H1 ;  /* 0x30000004ff537230 */ /* 0x000fe20000004100 */
[----:B------:R-:W-:Y:S01]  /*7110*/  F2FP.F16.E4M3.UNPACK_B R4, R151 ;  /* 0x00000097ff04723e */ /* 0x000fe200020006ff */
[----:B------:R-:W-:Y:S01]  /*7120*/  BSSY.RECONVERGENT B0, `(.L_x_105) ;  /* 0x0000116000007945 */ /* 0x000fe20003800200 */
[----:B------:R-:W-:Y:S01]  /*7130*/  F2FP.F16.E4M3.UNPACK_B R3, R148.H1 ;  /* 0x00000094ff03723e */ /* 0x000fe200030006ff */
[--C-:B------:R-:W-:Y:S01]  /*7140*/  HADD2.F32 R2, -RZ, R0.reuse.H0_H0 ;  /* 0x20000000ff027230 */ /* 0x100fe20000004100 */
[----:B-1----:R-:W-:Y:S01]  /*7150*/  F2FP.F16.E4M3.UNPACK_B R135, R162 ;  /* 0x000000a2ff87723e */ /* 0x002fe200020006ff */
[----:B------:R-:W-:Y:S01]  /*7160*/  HADD2.F32 R82, -RZ, R0.H1_H1 ;  /* 0x30000000ff527230 */ /* 0x000fe20000004100 */
[----:B------:R-:W-:Y:S01]  /*7170*/  F2FP.F16.E4M3.UNPACK_B R0, R149.H1 ;  /* 0x00000095ff00723e */ /* 0x000fe200030006ff */
[--C-:B------:R-:W-:Y:S01]  /*7180*/  HADD2.F32 R84, -RZ, R3.reuse.H0_H0 ;  /* 0x20000003ff547230 */ /* 0x100fe20000004100 */
[----:B------:R-:W-:Y:S01]  /*7190*/  F2FP.F16.E4M3.UNPACK_B R125, R159.H1 ;  /* 0x0000009fff7d723e */ /* 0x000fe200030006ff */
[----:B------:R-:W-:Y:S01]  /*71a0*/  HADD2.F32 R86, -RZ, R3.H1_H1 ;  /* 0x30000003ff567230 */ /* 0x000fe20000004100 */
[-C--:B------:R-:W-:Y:S01]  /*71b0*/  F2FP.F16.E4M3.UNPACK_B R3, R150.reuse ;  /* 0x00000096ff03723e */ /* 0x080fe200020006ff */
[--C-:B------:R-:W-:Y:S01]  /*71c0*/  HADD2.F32 R90, -RZ, R0.reuse.H0_H0 ;  /* 0x20000000ff5a7230 */ /* 0x100fe20000004100 */
[----:B------:R-:W-:Y:S01]  /*71d0*/  ISETP.NE.AND P0, PT, R189, RZ, PT ;  /* 0x000000ffbd00720c */ /* 0x000fe20003f05270 */
[----:B------:R-:W-:Y:S01]  /*71e0*/  HADD2.F32 R85, -RZ, R0.H1_H1 ;  /* 0x30000000ff557230 */ /* 0x000fe20000004100 */
[----:B------:R-:W-:Y:S01]  /*71f0*/  F2FP.F16.E4M3.UNPACK_B R0, R150.H1 ;  /* 0x00000096ff00723e */ /* 0x000fe200030006ff */
[--C-:B------:R-:W-:Y:S01]  /*7200*/  HADD2.F32 R92, -RZ, R3.reuse.H0_H0 ;  /* 0x20000003ff5c7230 */ /* 0x100fe20000004100 */
[----:B------:R-:W-:Y:S01]  /*7210*/  ISETP.NE.AND P6, PT, R198, RZ, PT ;  /* 0x000000ffc600720c */ /* 0x000fe20003fc5270 */
[----:B------:R-:W-:Y:S01]  /*7220*/  HADD2.F32 R87, -RZ, R3.H1_H1 ;  /* 0x30000003ff577230 */ /* 0x000fe20000004100 */
[----:B------:R-:W-:Y:S01]  /*7230*/  F2FP.F16.E4M3.UNPACK_B R3, R151.H1 ;  /* 0x00000097ff03723e */ /* 0x000fe200030006ff */
[--C-:B------:R-:W-:Y:S02]  /*7240*/  HADD2.F32 R94, -RZ, R0.reuse.H0_H0 ;  /* 0x20000000ff5e7230 */ /* 0x100fe40000004100 */
[----:B------:R-:W-:Y:S01]  /*7250*/  HADD2.F32 R89, -RZ, R0.H1_H1 ;  /* 0x30000000ff597230 */ /* 0x000fe20000004100 */
[-C--:B------:R-:W-:Y:S01]  /*7260*/  F2FP.F16.E4M3.UNPACK_B R0, R152.reuse ;  /* 0x00000098ff00723e */ /* 0x080fe200020006ff */
[--C-:B------:R-:W-:Y:S02]  /*7270*/  HADD2.F32 R96, -RZ, R4.reuse.H0_H0 ;  /* 0x20000004ff607230 */ /* 0x100fe40000004100 */
[----:B------:R-:W-:Y:S01]  /*7280*/  HADD2.F32 R91, -RZ, R4.H1_H1 ;  /* 0x30000004ff5b7230 */ /* 0x000fe20000004100 */
[-C--:B------:R-:W-:Y:S01]  /*7290*/  F2FP.F16.E4M3.UNPACK_B R4, R153.reuse ;  /* 0x00000099ff04723e */ /* 0x080fe200020006ff */
[--C-:B------:R-:W-:Y:S02]  /*72a0*/  HADD2.F32 R100, -RZ, R0.reuse.H0_H0 ;  /* 0x20000000ff647230 */ /* 0x100fe40000004100 */
[----:B------:R-:W-:Y:S01]  /*72b0*/  HADD2.F32 R95, -RZ, R0.H1_H1 ;  /* 0x30000000ff5f7230 */ /* 0x000fe20000004100 */
[----:B------:R-:W-:Y:S01]  /*72c0*/  F2FP.F16.E4M3.UNPACK_B R0, R153.H1 ;  /* 0x00000099ff00723e */ /* 0x000fe200030006ff */
[--C-:B------:R-:W-:Y:S02]  /*72d0*/  HADD2.F32 R98, -RZ, R3.reuse.H0_H0 ;  /* 0x20000003ff627230 */ /* 0x100fe40000004100 */
[----:B------:R-:W-:Y:S01]  /*72e0*/  HADD2.F32 R93, -RZ, R3.H1_H1 ;  /* 0x30000003ff5d7230 */ /* 0x000fe20000004100 */
[----:B------:R-:W-:Y:S01]  /*72f0*/  F2FP.F16.E4M3.UNPACK_B R3, R152.H1 ;  /* 0x00000098ff03723e */ /* 0x000fe200030006ff */
[--C-:B------:R-:W-:Y:S02]  /*7300*/  HADD2.F32 R106, -RZ, R0.reuse.H0_H0 ;  /* 0x20000000ff6a7230 */ /* 0x100fe40000004100 */
[----:B------:R-:W-:Y:S01]  /*7310*/  HADD2.F32 R101, -RZ, R0.H1_H1 ;  /* 0x30000000ff657230 */ /* 0x000fe20000004100 */
[-C--:B------:R-:W-:Y:S01]  /*7320*/  F2FP.F16.E4M3.UNPACK_B R0, R154.reuse.H1 ;  /* 0x0000009aff00723e */ /* 0x080fe200030006ff */
[--C-:B------:R-:W-:Y:S02]  /*7330*/  HADD2.F32 R104, -RZ, R4.reuse.H0_H0 ;  /* 0x20000004ff687230 */ /* 0x100fe40000004100 */
[----:B------:R-:W-:Y:S01]  /*7340*/  HADD2.F32 R99, -RZ, R4.H1_H1 ;  /* 0x30000004ff637230 */ /* 0x000fe20000004100 */
[----:B------:R-:W-:Y:S01]  /*7350*/  F2FP.F16.E4M3.UNPACK_B R4, R155 ;  /* 0x0000009bff04723e */ /* 0x000fe200020006ff */
[--C-:B------:R-:W-:Y:S02]  /*7360*/  HADD2.F32 R102, -RZ, R3.reuse.H0_H0 ;  /* 0x20000003ff667230 */ /* 0x100fe40000004100 */
[----:B------:R-:W-:Y:S01]  /*7370*/  HADD2.F32 R97, -RZ, R3.H1_H1 ;  /* 0x30000003ff617230 */ /* 0x000fe20000004100 */
[----:B------:R-:W-:Y:S01]  /*7380*/  F2FP.F16.E4M3.UNPACK_B R3, R154 ;  /* 0x0000009aff03723e */ /* 0x000fe200020006ff */
[--C-:B------:R-:W-:Y:S02]  /*7390*/  HADD2.F32 R110, -RZ, R0.reuse.H0_H0 ;  /* 0x20000000ff6e7230 */ /* 0x100fe40000004100 */
[----:B------:R-:W-:Y:S01]  /*73a0*/  HADD2.F32 R105, -RZ, R0.H1_H1 ;  /* 0x30000000ff697230 */ /* 0x000fe20000004100 */
[-C--:B------:R-:W-:Y:S01]  /*73b0*/  F2FP.F16.E4M3.UNPACK_B R0, R156.reuse ;  /* 0x0000009cff00723e */ /* 0x080fe200020006ff */
[--C-:B------:R-:W-:Y:S02]  /*73c0*/  HADD2.F32 R112, -RZ, R4.reuse.H0_H0 ;  /* 0x20000004ff707230 */ /* 0x100fe40000004100 */
[----:B------:R-:W-:Y:S01]  /*73d0*/  HADD2.F32 R107, -RZ, R4.H1_H1 ;  /* 0x30000004ff6b7230 */ /* 0x000fe20000004100 */
[----:B------:R-:W-:Y:S01]  /*73e0*/  F2FP.F16.E4M3.UNPACK_B R4, R157 ;  /* 0x0000009dff04723e */ /* 0x000fe200020006ff */
[--C-:B------:R-:W-:Y:S02]  /*73f0*/  HADD2.F32 R108, -RZ, R3.reuse.H0_H0 ;  /* 0x20000003ff6c7230 */ /* 0x100fe40000004100 */
[----:B------:R-:W-:Y:S01]  /*7400*/  HADD2.F32 R103, -RZ, R3.H1_H1 ;  /* 0x30000003ff677230 */ /* 0x000fe20000004100 */
[----:B------:R-:W-:Y:S01]  /*7410*/  F2FP.F16.E4M3.UNPACK_B R3, R155.H1 ;  /* 0x0000009bff03723e */ /* 0x000fe200030006ff */
[--C-:B------:R-:W-:Y:S02]  /*7420*/  HADD2.F32 R116, -RZ, R0.reuse.H0_H0 ;  /* 0x20000000ff747230 */ /* 0x100fe40000004100 */
[----:B------:R-:W-:Y:S01]  /*7430*/  HADD2.F32 R111, -RZ, R0.H1_H1 ;  /* 0x30000000ff6f7230 */ /* 0x000fe20000004100 */
[----:B------:R-:W-:Y:S01]  /*7440*/  F2FP.F16.E4M3.UNPACK_B R0, R156.H1 ;  /* 0x0000009cff00723e */ /* 0x000fe200030006ff */
[--C-:B------:R-:W-:Y:S02]  /*7450*/  HADD2.F32 R120, -RZ, R4.reuse.H0_H0 ;  /* 0x20000004ff787230 */ /* 0x100fe40000004100 */
[----:B------:R-:W-:Y:S02]  /*7460*/  HADD2.F32 R115, -RZ, R4.H1_H1 ;  /* 0x30000004ff737230 */ /* 0x000fe40000004100 */
[--C-:B------:R-:W-:Y:S01]  /*7470*/  HADD2.F32 R114, -RZ, R3.reuse.H0_H0 ;  /* 0x20000003ff727230 */ /* 0x100fe20000004100 */
[----:B------:R-:W1:Y:S01]  /*7480*/  LDTM.x64 R4, tmem[UR4+0x40] ;  /* 0x00004004000479ee */ /* 0x000e620008340000 */
[----:B------:R-:W-:Y:S01]  /*7490*/  HADD2.F32 R109, -RZ, R3.H1_H1 ;  /* 0x30000003ff6d7230 */ /* 0x000fe20000004100 */
[----:B------:R-:W-:Y:S01]  /*74a0*/  F2FP.F16.E4M3.UNPACK_B R3, R157.H1 ;  /* 0x0000009dff03723e */ /* 0x000fe200030006ff */
        /* <DEDUP_REMOVED lines=14> */
[----:B------:R-:W-:Y:S01]  /*7590*/  F2FP.F16.E4M3.UNPACK_B R0, R160.H1 ;  /* 0x000000a0ff00723e */ /* 0x000fe200030006ff */
[--C-:B------:R-:W-:Y:S02]  /*75a0*/  HADD2.F32 R132, -RZ, R3.reuse.H0_H0 ;  /* 0x20000003ff847230 */ /* 0x100fe40000004100 */
[C---:B-1----:R-:W-:Y:S01]  /*75b0*/  FMUL R7, R78.reuse, R7 ;  /* 0x000000074e077220 */ /* 0x042fe20000400000 */
        /* <DEDUP_REMOVED lines=10> */
[C---:B------:R-:W-:Y:S01]  /*7660*/  FMUL R0, R78.reuse, R4 ;  /* 0x000000044e007220 */ /* 0x040fe20000400000 */
[--C-:B------:R-:W-:Y:S01]  /*7670*/  HADD2.F32 R140, -RZ, R135.reuse.H0_H0 ;  /* 0x20000087ff8c7230 */ /* 0x100fe20000004100 */
[----:B------:R-:W-:Y:S01]  /*7680*/  F2FP.F16.E4M3.UNPACK_B R4, R163 ;  /* 0x000000a3ff04723e */ /* 0x000fe200020006ff */
[----:B------:R-:W-:Y:S02]  /*7690*/  HADD2.F32 R135, -RZ, R135.H1_H1 ;  /* 0x30000087ff877230 */ /* 0x000fe40000004100 */
[C---:B------:R-:W-:Y:S01]  /*76a0*/  FFMA R0, R81.reuse, R2, R0 ;  /* 0x0000000251007223 */ /* 0x040fe20000000000 */
[C---:B------:R-:W-:Y:S01]  /*76b0*/  FMUL R2, R78.reuse, R5 ;  /* 0x000000054e027220 */ /* 0x040fe20000400000 */
[--C-:B------:R-:W-:Y:S01]  /*76c0*/  HADD2.F32 R142, -RZ, R3.reuse.H0_H0 ;  /* 0x20000003ff8e7230 */ /* 0x100fe20000004100 */
[----:B------:R-:W-:Y:S01]  /*76d0*/  F2FP.F16.E4M3.UNPACK_B R5, R163.H1 ;  /* 0x000000a3ff05723e */ /* 0x000fe200030006ff */
[----:B------:R-:W-:Y:S02]  /*76e0*/  HADD2.F32 R137, -RZ, R3.H1_H1 ;  /* 0x30000003ff897230 */ /* 0x000fe40000004100 */
[C---:B------:R-:W-:Y:S01]  /*76f0*/  FFMA R2, R81.reuse, R82, R2 ;  /* 0x0000005251027223 */ /* 0x040fe20000000002 */
[--C-:B------:R-:W-:Y:S02]  /*7700*/  HADD2.F32 R82, -RZ, R4.reuse.H0_H0 ;  /* 0x20000004ff527230 */ /* 0x100fe40000004100 */
[C---:B------:R-:W-:Y:S01]  /*7710*/  FMUL R3, R78.reuse, R6 ;  /* 0x000000064e037220 */ /* 0x040fe20000400000 */
[----:B------:R-:W-:Y:S02]  /*7720*/  HADD2.F32 R139, -RZ, R4.H1_H1 ;  /* 0x30000004ff8b7230 */ /* 0x000fe40000004100 */
[C---:B------:R-:W-:Y:S01]  /*7730*/  FMUL R4, R78.reuse, R9 ;  /* 0x000000094e047220 */ /* 0x040fe20000400000 */
[--C-:B------:R-:W-:Y:S02]  /*7740*/  HADD2.F32 R141, -RZ, R5.reuse.H1_H1 ;  /* 0x30000005ff8d7230 */ /* 0x100fe40000004100 */
[C---:B------:R-:W-:Y:S01]  /*7750*/  FFMA R3, R81.reuse, R84, R3 ;  /* 0x0000005451037223 */ /* 0x040fe20000000003 */
[----:B------:R-:W-:Y:S01]  /*7760*/  FFMA R7, R81, R86, R7 ;  /* 0x0000005651077223 */ /* 0x000fe20000000007 */
[----:B------:R-:W-:Y:S02]  /*7770*/  HADD2.F32 R84, -RZ, R5.H0_H0 ;  /* 0x20000005ff547230 */ /* 0x000fe40000004100 */
[C---:B------:R-:W-:Y:S01]  /*7780*/  FMUL R5, R78.reuse, R10 ;  /* 0x0000000a4e057220 */ /* 0x040fe20000400000 */
[C---:B------:R-:W-:Y:S01]  /*7790*/  FMUL R6, R78.reuse, R11 ;  /* 0x0000000b4e067220 */ /* 0x040fe20000400000 */
[C---:B------:R-:W-:Y:S01]  /*77a0*/  FMUL R11, R78.reuse, R16 ;  /* 0x000000104e0b7220 */ /* 0x040fe20000400000 */
[----:B------:R-:W-:Y:S01]  /*77b0*/  F2FP.SATFINITE.E4M3.F32.PACK_AB_MERGE_C R143, R7, R3, RZ ;  /* 0x00000003078f723e */ /* 0x000fe200048070ff */
[C---:B------:R-:W-:Y:S01]  /*77c0*/  FMUL R3, R78.reuse, R8 ;  /* 0x000000084e037220 */ /* 0x040fe20000400000 */
[C---:B------:R-:W-:Y:S01]  /*77d0*/  FMUL R7, R78.reuse, R12 ;  /* 0x0000000c4e077220 */ /* 0x040fe20000400000 */
[C---:B------:R-:W-:Y:S01]  /*77e0*/  FMUL R8, R78.reuse, R13 ;  /* 0x0000000d4e087220 */ /* 0x040fe20000400000 */
[C---:B------:R-:W-:Y:S01]  /*77f0*/  FMUL R12, R78.reuse, R17 ;  /* 0x000000114e0c7220 */ /* 0x040fe20000400000 */
[C---:B------:R-:W-:Y:S01]  /*7800*/  FFMA R3, R81.reuse, R88, R3 ;  /* 0x0000005851037223 */ /* 0x040fe20000000003 */
[C---:B------:R-:W-:Y:S01]  /*7810*/  FFMA R4, R81.reuse, R83, R4 ;  /* 0x0000005351047223 */ /* 0x040fe20000000004 */
[C---:B------:R-:W-:Y:S01]  /*7820*/  FFMA R5, R81.reuse, R90, R5 ;  /* 0x0000005a51057223 */ /* 0x040fe20000000005 */
[C---:B------:R-:W-:Y:S01]  /*7830*/  FFMA R6, R81.reuse, R85, R6 ;  /* 0x0000005551067223 */ /* 0x040fe20000000006 */
[C---:B------:R-:W-:Y:S01]  /*7840*/  FFMA R7, R81.reuse, R92, R7 ;  /* 0x0000005c51077223 */ /* 0x040fe20000000007 */
[C---:B------:R-:W-:Y:S01]  /*7850*/  FFMA R8, R81.reuse, R87, R8 ;  /* 0x0000005751087223 */ /* 0x040fe20000000008 */
[C---:B------:R-:W-:Y:S01]  /*7860*/  FMUL R16, R78.reuse, R21 ;  /* 0x000000154e107220 */ /* 0x040fe20000400000 */
[----:B------:R-:W-:Y:S01]  /*7870*/  FMUL R9, R78, R14 ;  /* 0x0000000e4e097220 */ /* 0x000fe20000400000 */
[----:B------:R-:W-:Y:S01]  /*7880*/  F2FP.SATFINITE.E4M3.F32.PACK_AB_MERGE_C R5, R6, R5, RZ ;  /* 0x000000050605723e */ /* 0x000fe200048070ff */
[C---:B------:R-:W-:Y:S01]  /*7890*/  FMUL R10, R78.reuse, R15 ;  /* 0x0000000f4e0a7220 */ /* 0x040fe20000400000 */
[C---:B------:R-:W-:Y:S01]  /*78a0*/  FMUL R15, R78.reuse, R20 ;  /* 0x000000144e0f7220 */ /* 0x040fe20000400000 */
[C---:B------:R-:W-:Y:S01]  /*78b0*/  FFMA R9, R81.reuse, R94, R9 ;  /* 0x0000005e51097223 */ /* 0x040fe20000000009 */
[C---:B------:R-:W-:Y:S01]  /*78c0*/  FMUL R20, R78.reuse, R25 ;  /* 0x000000194e147220 */ /* 0x040fe20000400000 */
[C---:B------:R-:W-:Y:S01]  /*78d0*/  FFMA R10, R81.reuse, R89, R10 ;  /* 0x00000059510a7223 */ /* 0x040fe2000000000a */
[C---:B------:R-:W-:Y:S01]  /*78e0*/  FFMA R11, R81.reuse, R96, R11 ;  /* 0x00000060510b7223 */ /* 0x040fe2000000000b */
[C---:B------:R-:W-:Y:S01]  /*78f0*/  FFMA R12, R81.reuse, R91, R12 ;  /* 0x0000005b510c7223 */ /* 0x040fe2000000000c */
[C---:B------:R-:W-:Y:S01]  /*7900*/  FMUL R13, R78.reuse, R18 ;  /* 0x000000124e0d7220 */ /* 0x040fe20000400000 */
[----:B------:R-:W-:Y:S01]  /*7910*/  FMUL R14, R78, R19 ;  /* 0x000000134e0e7220 */ /* 0x000fe20000400000 */
[----:B------:R-:W-:Y:S01]  /*7920*/  F2FP.SATFINITE.E4M3.F32.PACK_AB_MERGE_C R9, R10, R9, RZ ;  /* 0x000000090a09723e */ /* 0x000fe200048070ff */
[C---:B------:R-:W-:Y:S01]  /*7930*/  FMUL R19, R78.reuse, R24 ;  /* 0x000000184e137220 */ /* 0x040fe20000400000 */
        /* <DEDUP_REMOVED lines=17> */
[----:B------:R-:W-:Y:S01]  /*7a50*/  FMUL R27, R78, R32 ;  /* 0x000000204e1b7220 */ /* 0x000fe20000400000 */
[C---:B------:R-:W-:Y:S01]  /*7a60*/  FFMA R21, R81.reuse, R106, R21 ;  /* 0x0000006a51157223 */ /* 0x040fe20000000015 */
[C---:B------:R-:W-:Y:S01]  /*7a70*/  FFMA R22, R81.reuse, R101, R22 ;  /* 0x0000006551167223 */ /* 0x040fe20000000016 */
[----:B------:R-:W-:Y:S01]  /*7a80*/  F2FP.SATFINITE.E4M3.F32.PACK_AB_MERGE_C R16, R16, R15, R17 ;  /* 0x0000000f1010723e */ /* 0x000fe20004807011 */
[C---:B------:R-:W-:Y:S01]  /*7a90*/  FFMA R23, R81.reuse, R108, R23 ;  /* 0x0000006c51177223 */ /* 0x040fe20000000017 */
[C---:B------:R-:W-:Y:S01]  /*7aa0*/  FFMA R24, R81.reuse, R103, R24 ;  /* 0x0000006751187223 */ /* 0x040fe20000000018 */
[----:B------:R-:W-:Y:S01]  /*7ab0*/  FMUL R32, R78, R37 ;  /* 0x000000254e207220 */ /* 0x000fe20000400000 */
[----:B------:R-:W-:Y:S01]  /*7ac0*/  F2FP.SATFINITE.E4M3.F32.PACK_AB_MERGE_C R21, R22, R21, RZ ;  /* 0x000000151615723e */ /* 0x000fe200048070ff */
[C---:B------:R-:W-:Y:S01]  /*7ad0*/  FMUL R25, R78.reuse, R30 ;  /* 0x0000001e4e197220 */ /* 0x040fe20000400000 */
[C---:B------:R-:W-:Y:S01]  /*7ae0*/  FMUL R26, R78.reuse, R31 ;  /* 0x0000001f4e1a7220 */ /* 0x040fe20000400000 */
[----:B------:R-:W-:Y:S01]  /*7af0*/  FMUL R31, R78, R36 ;  /* 0x000000244e1f7220 */ /* 0x000fe20000400000 */
[----:B------:R-:W-:Y:S01]  /*7b00*/  F2FP.SATFINITE.E4M3.F32.PACK_AB_MERGE_C R17, R20, R19, R21 ;  /* 0x000000131411723e */ /* 0x000fe20004807015 */
        /* <DEDUP_REMOVED lines=8> */
[----:B------:R-:W-:Y:S01]  /*7b90*/  FMUL R35, R78, R40 ;  /* 0x000000284e237220 */ /* 0x000fe20000400000 */
[C---:B------:R-:W-:Y:S01]  /*7ba0*/  FFMA R29, R81.reuse, R114, R29 ;  /* 0x00000072511d7223 */ /* 0x040fe2000000001d */
[----:B------:R-:W-:Y:S01]  /*7bb0*/  F2FP.SATFINITE.E4M3.F32.PACK_AB_MERGE_C R18, R24, R23, R18 ;  /* 0x000000171812723e */ /* 0x000fe20004807012 */
        /* <DEDUP_REMOVED lines=22> */
[C---:B------:R-:W-:Y:S01]  /*7d20*/  FMUL R41, R78.reuse, R46 ;  /* 0x0000002e4e297220 */ /* 0x040fe20000400000 */
[C---:B------:R-:W-:Y:S01]  /*7d30*/  FMUL R42, R78.reuse, R47 ;  /* 0x0000002f4e2a7220 */ /* 0x040fe20000400000 */
[C---:B------:R-:W-:Y:S01]  /*7d40*/  FFMA R40, R81.reuse, R119, R40 ;  /* 0x0000007751287223 */ /* 0x040fe20000000028 */
[--C-:B------:R-:W-:Y:S02]  /*7d50*/  HADD2.F32 R130, -RZ, R125.reuse.H0_H0 ;  /* 0x2000007dff827230 */ /* 0x100fe40000004100 */
[C---:B------:R-:W-:Y:S01]  /*7d60*/  FFMA R41, R81.reuse, R126, R41 ;  /* 0x0000007e51297223 */ /* 0x040fe20000000029 */
[----:B------:R-:W-:Y:S02]  /*7d70*/  HADD2.F32 R125, -RZ, R125.H1_H1 ;  /* 0x3000007dff7d7230 */ /* 0x000fe40000004100 */
[C---:B------:R-:W-:Y:S01]  /*7d80*/  FMUL R45, R78.reuse, R50 ;  /* 0x000000324e2d7220 */ /* 0x040fe20000400000 */
[C---:B------:R-:W-:Y:S01]  /*7d90*/  FFMA R42, R81.reuse, R121, R42 ;  /* 0x00000079512a7223 */ /* 0x040fe2000000002a */
[C---:B------:R-:W-:Y:S01]  /*7da0*/  FMUL R46, R78.reuse, R51 ;  /* 0x000000334e2e7220 */ /* 0x040fe20000400000 */
[C---:B------:R-:W-:Y:S01]  /*7db0*/  FFMA R43, R81.reuse, R128, R43 ;  /* 0x00000080512b7223 */ /* 0x040fe2000000002b */
[C---:B------:R-:W-:Y:S01]  /*7dc0*/  FMUL R47, R78.reuse, R52 ;  /* 0x000000344e2f7220 */ /* 0x040fe20000400000 */
        /* <DEDUP_REMOVED lines=10> */
[C---:B------:R-:W-:Y:S01]  /*7e70*/  FFMA R45, R81.reuse, R130, R45 ;  /* 0x00000082512d7223 */ /* 0x040fe2000000002d */
[C---:B------:R-:W-:Y:S01]  /*7e80*/  FMUL R59, R78.reuse, R64 ;  /* 0x000000404e3b7220 */ /* 0x040fe20000400000 */
[C---:B------:R-:W-:Y:S01]  /*7e90*/  FMUL R60, R78.reuse, R65 ;  /* 0x000000414e3c7220 */ /* 0x040fe20000400000 */
[C---:B------:R-:W-:Y:S01]  /*7ea0*/  FMUL R61, R78.reuse, R66 ;  /* 0x000000424e3d7220 */ /* 0x040fe20000400000 */
[----:B------:R-:W-:Y:S01]  /*7eb0*/  FMUL R62, R78, R67 ;  /* 0x000000434e3e7220 */ /* 0x000fe20000400000 */
[C---:B------:R-:W-:Y:S01]  /*7ec0*/  FFMA R46, R81.reuse, R125, R46 ;  /* 0x0000007d512e7223 */ /* 0x040fe2000000002e */
[----:B------:R-:W-:Y:S01]  /*7ed0*/  F2FP.SATFINITE.E4M3.F32.PACK_AB_MERGE_C R64, R2, R0, R143 ;  /* 0x000000000240723e */ /* 0x000fe2000480708f */
[C---:B------:R-:W-:Y:S01]  /*7ee0*/  FFMA R47, R81.reuse, R132, R47 ;  /* 0x00000084512f7223 */ /* 0x040fe2000000002f */
[----:B------:R-:W-:Y:S01]  /*7ef0*/  F2FP.SATFINITE.E4M3.F32.PACK_AB_MERGE_C R65, R4, R3, R5 ;  /* 0x000000030441723e */ /* 0x000fe20004807005 */
[C---:B------:R-:W-:Y:S01]  /*7f00*/  FFMA R48, R81.reuse, R127, R48 ;  /* 0x0000007f51307223 */ /* 0x040fe20000000030 */
[----:B------:R-:W-:Y:S01]  /*7f10*/  F2FP.SATFINITE.E4M3.F32.PACK_AB_MERGE_C R66, R8, R7, R9 ;  /* 0x000000070842723e */ /* 0x000fe20004807009 */
[C---:B------:R-:W-:Y:S01]  /*7f20*/  FFMA R49, R81.reuse, R134, R49 ;  /* 0x0000008651317223 */ /* 0x040fe20000000031 */
[----:B------:R-:W-:Y:S01]  /*7f30*/  F2FP.SATFINITE.E4M3.F32.PACK_AB_MERGE_C R67, R12, R11, R13 ;  /* 0x0000000b0c43723e */ /* 0x000fe2000480700d */
[----:B------:R-:W-:Y:S01]  /*7f40*/  FMUL R53, R78, R58 ;  /* 0x0000003a4e357220 */ /* 0x000fe20000400000 */
[C---:B------:R-:W-:Y:S01]  /*7f50*/  FFMA R50, R81.reuse, R129, R50 ;  /* 0x0000008151327223 */ /* 0x040fe20000000032 */
[C---:B------:R-:W-:Y:S01]  /*7f60*/  FFMA R51, R81.reuse, R136, R51 ;  /* 0x0000008851337223 */ /* 0x040fe20000000033 */
[C---:B------:R-:W-:Y:S01]  /*7f70*/  FFMA R52, R81.reuse, R131, R52 ;  /* 0x0000008351347223 */ /* 0x040fe20000000034 */
[----:B------:R1:W-:Y:S01]  /*7f80*/  STS.128 [R172+UR49+0xa200], R64 ;  /* 0x00a20040ac007988 */ /* 0x0003e20008000c31 */
[C---:B------:R-:W-:Y:S01]  /*7f90*/  FFMA R53, R81.reuse, R138, R53 ;  /* 0x0000008a51357223 */ /* 0x040fe20000000035 */
[----:B------:R-:W-:Y:S01]  /*7fa0*/  F2FP.SATFINITE.E4M3.F32.PACK_AB_MERGE_C R37, R38, R37, RZ ;  /* 0x000000252625723e */ /* 0x000fe200048070ff */
[C---:B------:R-:W-:Y:S01]  /*7fb0*/  FFMA R54, R81.reuse, R133, R54 ;  /* 0x0000008551367223 */ /* 0x040fe20000000036 */
[----:B------:R-:W-:Y:S01]  /*7fc0*/  FMUL R58, R78, R63 ;  /* 0x0000003f4e3a7220 */ /* 0x000fe20000400000 */
[C---:B------:R-:W-:Y:S01]  /*7fd0*/  FFMA R55, R81.reuse, R140, R55 ;  /* 0x0000008c51377223 */ /* 0x040fe20000000037 */
[C---:B------:R-:W-:Y:S01]  /*7fe0*/  FFMA R56, R81.reuse, R135, R56 ;  /* 0x0000008751387223 */ /* 0x040fe20000000038 */
[C---:B------:R-:W-:Y:S01]  /*7ff0*/  FFMA R57, R81.reuse, R142, R57 ;  /* 0x0000008e51397223 */ /* 0x040fe20000000039 */
[----:B------:R1:W-:Y:S01]  /*8000*/  STS.128 [R192+0xa010], R16 ;  /* 0x00a01010c0007388 */ /* 0x0003e20000000c00 */
[----:B------:R-:W-:Y:S01]  /*8010*/  F2FP.SATFINITE.E4M3.F32.PACK_AB_MERGE_C R33, R36, R35, R37 ;  /* 0x000000232421723e */ /* 0x000fe20004807025 */
[C---:B------:R-:W-:Y:S01]  /*8020*/  FFMA R58, R81.reuse, R137, R58 ;  /* 0x00000089513a7223 */ /* 0x040fe2000000003a */
[----:B------:R-:W-:Y:S01]  /*8030*/  F2FP.SATFINITE.E4M3.F32.PACK_AB_MERGE_C R34, R42, R41, RZ ;  /* 0x000000292a22723e */ /* 0x000fe200048070ff */
[C---:B------:R-:W-:Y:S01]  /*8040*/  FFMA R59, R81.reuse, R82, R59 ;  /* 0x00000052513b7223 */ /* 0x040fe2000000003b */
[----:B------:R-:W-:Y:S01]  /*8050*/  F2FP.SATFINITE.E4M3.F32.PACK_AB_MERGE_C R35, R46, R45, RZ ;  /* 0x0000002d2e23723e */ /* 0x000fe200048070ff */
        /* <DEDUP_REMOVED lines=25> */
[----:B------:R-:W-:Y:S02]  /*81f0*/  UIADD3 UR8, UP0, UPT, UR52, 0x680, URZ ;  /* 0x0000068034087890 */ /* 0x000fe4000ff1e0ff */
[----:B------:R-:W-:Y:S02]  /*8200*/  UIADD3 UR5, UPT, UPT, UR41, 0x40, URZ ;  /* 0x0000004029057890 */ /* 0x000fe4000fffe0ff */
[----:B------:R-:W-:Y:S02]  /*8210*/  UIADD3 UR4, UPT, UPT, UR49, 0xa200, URZ ;  /* 0x0000a20031047890 */ /* 0x000fe4000fffe0ff */
[----:B------:R-:W-:Y:S01]  /*8220*/  UIADD3.X UR9, UPT, UPT, URZ, UR53, URZ, UP0, !UPT ;  /* 0x00000035ff097290 */ /* 0x000fe200087fe4ff */
[----:B------:R-:W-:Y:S01]  /*8230*/  UMOV UR6, UR42 ;  /* 0x0000002a00067c82 */ /* 0x000fe20008000000 */
[----:B------:R-:W-:Y:S07]  /*8240*/  UMOV UR7, UR36 ;  /* 0x0000002400077c82 */ /* 0x000fee0008000000 */
[----:B------:R2:W-:Y:S01]  /*8250*/  UTMASTG.3D [UR4], [UR8] ;  /* 0x00000004080073b5 */ /* 0x0005e20008010000 */
[----:B------:R0:W-:Y:S01]  /*8260*/  UTMACMDFLUSH ;  /* 0x00000000000079b7 */ /* 0x0001e20000000000 */
[----:B--2---:R-:W-:Y:S04]  /*8270*/  DEPBAR.LE SB0, 0x1 ;  /* 0x000080400000791a */ /* 0x004fe80000000000 */
.L_x_106:
[----:B------:R-:W-:Y:S05]  /*8280*/  BSYNC.RECONVERGENT B0 ;  /* 0x0000000000007941 */ /* 0x000fea0003800200 */
.L_x_105:
        /* <DEDUP_REMOVED lines=16> */
.L_x_110:
[----:B------:R-:W-:Y:S05]  /*8390*/  BSYNC B0 ;  /* 0x0000000000007941 */ /* 0x000fea0003800000 */
.L_x_109:
        /* <DEDUP_REMOVED lines=20> */
.L_x_108:
[----:B------:R-:W-:Y:S05]  /*84e0*/  BSYNC B1 ;  /* 0x0000000000017941 */ /* 0x000fea0003800000 */
.L_x_107:
[----:B--2---:R-:W-:Y:S01]  /*84f0*/  VIADD R0, R80, 0x80 ;  /* 0x0000008050007836 */ /* 0x004fe20000000000 */
        /* <DEDUP_REMOVED lines=10> */
[----:B------:R-:W5:Y:S01]  /*85a0*/  LDCU.64 UR6, c[0x4][0x80] ;  /* 0x01001000ff0677ac */ /* 0x000f620008000a00 */
[----:B------:R-:W1:Y:S01]  /*85b0*/  LDC.64 R2, c[0x4][R3] ;  /* 0x0100000003027b82 */ /* 0x000e620000000a00 */
[----:B------:R-:W3:Y:S01]  /*85c0*/  LDCU.64 UR4, c[0x4][0x18] ;  /* 0x01000300ff0477ac */ /* 0x000ee20008000a00 */
[----:B--2---:R-:W-:Y:S01]  /*85d0*/  MOV R5, UR9 ;  /* 0x0000000900057c02 */ /* 0x004fe20008000f00 */
[----:B------:R-:W-:Y:S01]  /*85e0*/  IMAD.U32 R4, RZ, RZ, UR8 ;  /* 0x00000008ff047e24 */ /* 0x000fe2000f8e00ff */
[----:B-----5:R-:W-:Y:S01]  /*85f0*/  MOV R7, UR7 ;  /* 0x0000000700077c02 */ /* 0x020fe20008000f00 */
[----:B------:R-:W-:Y:S01]  /*8600*/  IMAD.U32 R6, RZ, RZ, UR6 ;  /* 0x00000006ff067e24 */ /* 0x000fe2000f8e00ff */
[----:B---3--:R-:W-:Y:S01]  /*8610*/  MOV R11, UR5 ;  /* 0x00000005000b7c02 */ /* 0x008fe20008000f00 */
[----:B------:R-:W-:Y:S02]  /*8620*/  IMAD.U32 R10, RZ, RZ, UR4 ;  /* 0x00000004ff0a7e24 */ /* 0x000fe4000f8e00ff */
[----:B------:R-:W-:Y:S07]  /*8630*/  LEPC R20, `(.L_x_113) ;  /* 0x000000001014794e */ /* 0x000fee0000000000 */
[----:B-1--4-:R-:W-:Y:S05]  /*8640*/  CALL.ABS.NOINC R2 ;  /* 0x0000000002007343 */ /* 0x012fea0003c00000 */
.L_x_113:
[----:B------:R-:W-:Y:S05]  /*8650*/  BSYNC.RECONVERGENT B6 ;  /* 0x0000000000067941 */ /* 0x000fea0003800200 */
.L_x_112:
[----:B---3--:R-:W-:Y:S01]  /*8660*/  F2FP.F16.E4M3.UNPACK_B R4, R149 ;  /* 0x00000095ff04723e */ /* 0x008fe200020006ff */
        /* <DEDUP_REMOVED lines=13> */
[----:B----4-:R-:W-:Y:S01]  /*8740*/  F2FP.F16.E4M3.UNPACK_B R125, R159.H1 ;  /* 0x0000009fff7d723e */ /* 0x010fe200030006ff */
        /* <DEDUP_REMOVED lines=262> */
[----:B------:R-:W-:Y:S02]  /*97b0*/  UIADD3 UR8, UP0, UPT, UR52, 0x680, URZ ;  /* 0x0000068034087890 */ /* 0x000fe4000ff1e0ff */
[----:B------:R-:W-:Y:S02]  /*97c0*/  UIADD3 UR5, UPT, UPT, UR41, 0x80, URZ ;  /* 0x0000008029057890 */ /* 0x000fe4000fffe0ff */
[----:B------:R-:W-:Y:S01]  /*97d0*/  MOV R188, UR10 ;  /* 0x0000000a00bc7c02 */ /* 0x000fe20008000f00 */
[----:B------:R-:W-:Y:S01]  /*97e0*/  UIADD3.X UR9, UPT, UPT, URZ, UR53, URZ, UP0, !UPT ;  /* 0x00000035ff097290 */ /* 0x000fe200087fe4ff */
[----:B------:R-:W-:Y:S02]  /*97f0*/  UMOV UR6, UR42 ;  /* 0x0000002a00067c82 */ /* 0x000fe40008000000 */
[----:B------:R-:W-:Y:S01]  /*9800*/  R2UR UR4, R188 ;  /* 0x00000000bc0472ca */ /* 0x000fe200000e0000 */
[----:B------:R-:W-:Y:S11]  /*9810*/  UMOV UR7, UR36 ;  /* 0x0000002400077c82 */ /* 0x000ff60008000000 */
[----:B------:R-:W-:Y:S01]  /*9820*/  @!UPT UIADD3 URZ, UPT, UPT, URZ, URZ, URZ ;  /* 0x000000fffffff290 */ /* 0x000fe2000fffe0ff */
[----:B------:R2:W-:Y:S01]  /*9830*/  UTMASTG.3D [UR4], [UR8] ;  /* 0x00000004080073b5 */ /* 0x0005e20008010000 */
[----:B------:R0:W-:Y:S01]  /*9840*/  UTMACMDFLUSH ;  /* 0x00000000000079b7 */ /* 0x0001e20000000000 */
[----:B--2---:R-:W-:Y:S04]  /*9850*/  DEPBAR.LE SB0, 0x1 ;  /* 0x000080400000791a */ /* 0x004fe80000000000 */
.L_x_115:
[----:B------:R-:W-:Y:S05]  /*9860*/  BSYNC.RECONVERGENT B0 ;  /* 0x0000000000007941 */ /* 0x000fea0003800200 */
.L_x_114:
        /* <DEDUP_REMOVED lines=16> */
.L_x_119:
[----:B------:R-:W-:Y:S05]  /*9970*/  BSYNC B0 ;  /* 0x0000000000007941 */ /* 0x000fea0003800000 */
.L_x_118:
        /* <DEDUP_REMOVED lines=20> */
.L_x_117:
[----:B------:R-:W-:Y:S05]  /*9ac0*/  BSYNC B1 ;  /* 0x0000000000017941 */ /* 0x000fea0003800000 */
.L_x_116:
[----:B--2---:R-:W-:Y:S05]  /*9ad0*/  VIADD R0, R80, 0xc0 ;  /* 0x000000c050007836 */ /* 0x004fea0000000000 */
        /* <DEDUP_REMOVED lines=20> */
.L_x_121:
[----:B------:R-:W-:Y:S01]  /*9c20*/  ISETP.NE.AND P0, PT, R189, RZ, PT ;  /* 0x000000ffbd00720c */ /* 0x000fe20003f05270 */
[----:B------:R-:W-:Y:S05]  /*9c30*/  WARPSYNC.ALL ;  /* 0x0000000000007948 */ /* 0x000fea0003800000 */
[----:B------:R-:W-:Y:S01]  /*9c40*/  R2UR UR4, R80 ;  /* 0x00000000500472ca */ /* 0x000fe200000e0000 */
[----:B------:R-:W-:Y:S01]  /*9c50*/  BSSY.RECONVERGENT B0, `(.L_x_122) ;  /* 0x000011d000007945 */ /* 0x000fe20003800200 */
[----:B---3--:R-:W-:Y:S02]  /*9c60*/  F2FP.F16.E4M3.UNPACK_B R11, R149 ;  /* 0x00000095ff0b723e */ /* 0x008fe400020006ff */
[----:B------:R-:W-:Y:S02]  /*9c70*/  F2FP.F16.E4M3.UNPACK_B R10, R150 ;  /* 0x00000096ff0a723e */ /* 0x000fe400020006ff */
[----:B------:R-:W-:Y:S01]  /*9c80*/  F2FP.F16.E4M3.UNPACK_B R9, R151 ;  /* 0x00000097ff09723e */ /* 0x000fe200020006ff */
[--C-:B------:R-:W-:Y:S01]  /*9c90*/  HADD2.F32 R83, -RZ, R11.reuse.H0_H0 ;  /* 0x2000000bff537230 */ /* 0x100fe20000004100 */
[----:B----4-:R-:W-:Y:S01]  /*9ca0*/  F2FP.F16.E4M3.UNPACK_B R8, R152 ;  /* 0x00000098ff08723e */ /* 0x010fe200020006ff */
[----:B------:R-:W-:Y:S01]  /*9cb0*/  HADD2.F32 R84, -RZ, R11.H1_H1 ;  /* 0x3000000bff547230 */ /* 0x000fe20000004100 */
[----:B------:R-:W-:Y:S01]  /*9cc0*/  F2FP.F16.E4M3.UNPACK_B R7, R153 ;  /* 0x00000099ff07723e */ /* 0x000fe200020006ff */
[--C-:B------:R-:W-:Y:S01]  /*9cd0*/  HADD2.F32 R87, -RZ, R10.reuse.H0_H0 ;  /* 0x2000000aff577230 */ /* 0x100fe20000004100 */
[----:B------:R-:W-:Y:S01]  /*9ce0*/  F2FP.F16.E4M3.UNPACK_B R6, R154 ;  /* 0x0000009aff06723e */ /* 0x000fe200020006ff */
[----:B------:R-:W-:Y:S01]  /*9cf0*/  HADD2.F32 R88, -RZ, R10.H1_H1 ;  /* 0x3000000aff587230 */ /* 0x000fe20000004100 */
[----:B------:R-:W-:Y:S01]  /*9d00*/  F2FP.F16.E4M3.UNPACK_B R5, R155 ;  /* 0x0000009bff05723e */ /* 0x000fe200020006ff */
[--C-:B------:R-:W-:Y:S01]  /*9d10*/  HADD2.F32 R91, -RZ, R9.reuse.H0_H0 ;  /* 0x20000009ff5b7230 */ /* 0x100fe20000004100 */
[----:B-1----:R-:W-:Y:S01]  /*9d20*/  F2FP.F16.E4M3.UNPACK_B R4, R156 ;  /* 0x0000009cff04723e */ /* 0x002fe200020006ff */
[----:B------:R-:W-:Y:S01]  /*9d30*/  HADD2.F32 R92, -RZ, R9.H1_H1 ;  /* 0x30000009ff5c7230 */ /* 0x000fe20000004100 */
[-C--:B------:R-:W-:Y:S01]  /*9d40*/  F2FP.F16.E4M3.UNPACK_B R2, R148.reuse ;  /* 0x00000094ff02723e */ /* 0x080fe200020006ff */
[--C-:B------:R-:W-:Y:S01]  /*9d50*/  HADD2.F32 R95, -RZ, R8.reuse.H0_H0 ;  /* 0x20000008ff5f7230 */ /* 0x100fe20000004100 */
[----:B------:R-:W-:Y:S01]  /*9d60*/  F2FP.F16.E4M3.UNPACK_B R148, R148.H1 ;  /* 0x00000094ff94723e */ /* 0x000fe200030006ff */
[----:B------:R-:W-:Y:S01]  /*9d70*/  HADD2.F32 R97, -RZ, R8.H1_H1 ;  /* 0x30000008ff617230 */ /* 0x000fe20000004100 */
[----:B------:R-:W-:Y:S01]  /*9d80*/  F2FP.F16.E4M3.UNPACK_B R149, R149.H1 ;  /* 0x00000095ff95723e */ /* 0x000fe200030006ff */
[--C-:B------:R-:W-:Y:S01]  /*9d90*/  HADD2.F32 R98, -RZ, R7.reuse.H0_H0 ;  /* 0x20000007ff627230 */ /* 0x100fe20000004100 */
[----:B------:R-:W-:Y:S01]  /*9da0*/  F2FP.F16.E4M3.UNPACK_B R150, R150.H1 ;  /* 0x00000096ff96723e */ /* 0x000fe200030006ff */
[----:B------:R-:W-:Y:S01]  /*9db0*/  HADD2.F32 R101, -RZ, R7.H1_H1 ;  /* 0x30000007ff657230 */ /* 0x000fe20000004100 */
[----:B------:R-:W-:Y:S01]  /*9dc0*/  F2FP.F16.E4M3.UNPACK_B R151, R151.H1 ;  /* 0x00000097ff97723e */ /* 0x000fe200030006ff */
[--C-:B------:R-:W-:Y:S01]  /*9dd0*/  HADD2.F32 R102, -RZ, R6.reuse.H0_H0 ;  /* 0x20000006ff667230 */ /* 0x100fe20000004100 */
[----:B------:R-:W-:Y:S01]  /*9de0*/  F2FP.F16.E4M3.UNPACK_B R138, R163 ;  /* 0x000000a3ff8a723e */ /* 0x000fe200020006ff */
[----:B------:R-:W-:Y:S01]  /*9df0*/  HADD2.F32 R105, -RZ, R6.H1_H1 ;  /* 0x30000006ff697230 */ /* 0x000fe20000004100 */
[----:B------:R-:W-:Y:S01]  /*9e00*/  R2UR UR5, R193 ;  /* 0x00000000c10572ca */ /* 0x000fe200000e0000 */
[--C-:B------:R-:W-:Y:S01]  /*9e10*/  HADD2.F32 R106, -RZ, R5.reuse.H0_H0 ;  /* 0x20000005ff6a7230 */ /* 0x100fe20000004100 */
[----:B------:R-:W-:Y:S01]  /*9e20*/  F2FP.F16.E4M3.UNPACK_B R116, R157 ;  /* 0x0000009dff74723e */ /* 0x000fe200020006ff */
[----:B------:R-:W-:Y:S01]  /*9e30*/  HADD2.F32 R109, -RZ, R5.H1_H1 ;  /* 0x30000005ff6d7230 */ /* 0x000fe20000004100 */
[----:B------:R-:W-:Y:S01]  /*9e40*/  F2FP.F16.E4M3.UNPACK_B R120, R158 ;  /* 0x0000009eff78723e */ /* 0x000fe200020006ff */
[--C-:B------:R-:W-:Y:S01]  /*9e50*/  HADD2.F32 R110, -RZ, R4.reuse.H0_H0 ;  /* 0x20000004ff6e7230 */ /* 0x100fe20000004100 */
[----:B------:R-:W-:Y:S01]  /*9e60*/  F2FP.F16.E4M3.UNPACK_B R124, R159 ;  /* 0x0000009fff7c723e */ /* 0x000fe200020006ff */
[----:B------:R-:W-:Y:S01]  /*9e70*/  HADD2.F32 R113, -RZ, R4.H1_H1 ;  /* 0x30000004ff717230 */ /* 0x000fe20000004100 */
[----:B------:R-:W-:Y:S01]  /*9e80*/  F2FP.F16.E4M3.UNPACK_B R128, R160 ;  /* 0x000000a0ff80723e */ /* 0x000fe200020006ff */
[----:B------:R-:W1:Y:S01]  /*9e90*/  LDTM.x64 R4, tmem[UR4+0xc0] ;  /* 0x0000c004000479ee */ /* 0x000e620008340000 */
[--C-:B------:R-:W-:Y:S01]  /*9ea0*/  HADD2.F32 R0, -RZ, R2.reuse.H0_H0 ;  /* 0x20000002ff007230 */ /* 0x100fe20000004100 */
[----:B------:R-:W-:Y:S01]  /*9eb0*/  NOP ;  /* 0x0000000000007918 */ /* 0x000fe20000000000 */
[----:B------:R-:W-:Y:S01]  /*9ec0*/  HADD2.F32 R2, -RZ, R2.H1_H1 ;  /* 0x30000002ff027230 */ /* 0x000fe20000004100 */
[----:B------:R-:W-:Y:S01]  /*9ed0*/  UIADD3 UR5, UPT, UPT, UR5, 0xb0, URZ ;  /* 0x000000b005057890 */ /* 0x000fe2000fffe0ff */
[--C-:B------:R-:W-:Y:S01]  /*9ee0*/  HADD2.F32 R86, -RZ, R149.reuse.H1_H1 ;  /* 0x30000095ff567230 */ /* 0x100fe20000004100 */
[----:B------:R-:W-:Y:S01]  /*9ef0*/  F2FP.F16.E4M3.UNPACK_B R132, R161 ;  /* 0x000000a1ff84723e */ /* 0x000fe200020006ff */
[--C-:B------:R-:W-:Y:S01]  /*9f00*/  HADD2.F32 R114, -RZ, R116.reuse.H0_H0 ;  /* 0x20000074ff727230 */ /* 0x100fe20000004100 */
[----:B------:R-:W-:Y:S01]  /*9f10*/  UPRMT UR5, UR37, 0x654, UR5 ;  /* 0x0000065425057896 */ /* 0x000fe20008000005 */
[----:B------:R-:W-:Y:S01]  /*9f20*/  HADD2.F32 R117, -RZ, R116.H1_H1 ;  /* 0x30000074ff757230 */ /* 0x000fe20000004100 */
[----:B------:R-:W-:Y:S01]  /*9f30*/  F2FP.F16.E4M3.UNPACK_B R136, R162 ;  /* 0x000000a2ff88723e */ /* 0x000fe200020006ff */
[--C-:B------:R-:W-:Y:S01]  /*9f40*/  HADD2.F32 R118, -RZ, R120.reuse.H0_H0 ;  /* 0x20000078ff767230 */ /* 0x100fe20000004100 */
[----:B------:R-:W-:Y:S01]  /*9f50*/  F2FP.F16.E4M3.UNPACK_B R152, R152.H1 ;  /* 0x00000098ff98723e */ /* 0x000fe200030006ff */
[----:B------:R-:W-:Y:S01]  /*9f60*/  HADD2.F32 R121, -RZ, R120.H1_H1 ;  /* 0x30000078ff797230 */ /* 0x000fe20000004100 */
[----:B------:R-:W-:Y:S01]  /*9f70*/  F2FP.F16.E4M3.UNPACK_B R153, R153.H1 ;  /* 0x00000099ff99723e */ /* 0x000fe200030006ff */
[--C-:B------:R-:W-:Y:S01]  /*9f80*/  HADD2.F32 R122, -RZ, R124.reuse.H0_H0 ;  /* 0x2000007cff7a7230 */ /* 0x100fe20000004100 */
[----:B------:R-:W-:Y:S01]  /*9f90*/  F2FP.F16.E4M3.UNPACK_B R154, R154.H1 ;  /* 0x0000009aff9a723e */ /* 0x000fe200030006ff */
[----:B-1----:R-:W-:Y:S01]  /*9fa0*/  SYNCS.ARRIVE.TRANS64.RED.A1T0 RZ, [UR5], RZ ;  /* 0x000000ffffff79a7 */ /* 0x002fe20008100405 */
[----:B------:R-:W-:Y:S01]  /*9fb0*/  HADD2.F32 R125, -RZ, R124.H1_H1 ;  /* 0x3000007cff7d7230 */ /* 0x000fe20000004100 */
[----:B------:R-:W-:Y:S01]  /*9fc0*/  F2FP.F16.E4M3.UNPACK_B R155, R155.H1 ;  /* 0x0000009bff9b723e */ /* 0x000fe200030006ff */
[--C-:B------:R-:W-:Y:S01]  /*9fd0*/  HADD2.F32 R126, -RZ, R128.reuse.H0_H0 ;  /* 0x20000080ff7e7230 */ /* 0x100fe20000004100 */
[----:B------:R-:W-:Y:S01]  /*9fe0*/  F2FP.F16.E4M3.UNPACK_B R156, R156.H1 ;  /* 0x0000009cff9c723e */ /* 0x000fe200030006ff */
[----:B------:R-:W-:Y:S01]  /*9ff0*/  HADD2.F32 R129, -RZ, R128.H1_H1 ;  /* 0x30000080ff817230 */ /* 0x000fe20000004100 */
[----:B------:R-:W-:Y:S01]  /*a000*/  F2FP.F16.E4M3.UNPACK_B R157, R157.H1 ;  /* 0x0000009dff9d723e */ /* 0x000fe200030006ff */
[C---:B------:R-:W-:Y:S01]  /*a010*/  FMUL R4, R78.reuse, R4 ;  /* 0x000000044e047220 */ /* 0x040fe20000400000 */
[C---:B------:R-:W-:Y:S01]  /*a020*/  FMUL R5, R78.reuse, R5 ;  /* 0x000000054e057220 */ /* 0x040fe20000400000 */
[----:B------:R-:W-:Y:S02]  /*a030*/  HADD2.F32 R3, -RZ, R148.H0_H0 ;  /* 0x20000094ff037230 */ /* 0x000fe40000004100 */
        /* <DEDUP_REMOVED lines=11> */
[----:B------:R-:W-:Y:S02]  /*a0f0*/  HADD2.F32 R130, -RZ, R132.H0_H0 ;  /* 0x20000084ff827230 */ /* 0x000fe40000004100 */
[C---:B------:R-:W-:Y:S01]  /*a100*/  FMUL R6, R78.reuse, R6 ;  /* 0x000000064e067220 */ /* 0x040fe20000400000 */
[----:B------:R-:W-:Y:S02]  /*a110*/  HADD2.F32 R82, -RZ, R148.H1_H1 ;  /* 0x30000094ff527230 */ /* 0x000fe40000004100 */
[C---:B------:R-:W-:Y:S01]  /*a120*/  FMUL R7, R78.reuse, R7 ;  /* 0x000000074e077220 */ /* 0x040fe20000400000 */
[----:B------:R-:W-:Y:S02]  /*a130*/  HADD2.F32 R85, -RZ, R149.H0_H0 ;  /* 0x20000095ff557230 */ /* 0x000fe40000004100 */
[C---:B------:R-:W-:Y:S01]  /*a140*/  FFMA R6, R81.reuse, R3, R6 ;  /* 0x0000000351067223 */ /* 0x040fe20000000006 */
[----:B------:R-:W-:Y:S02]  /*a150*/  HADD2.F32 R133, -RZ, R132.H1_H1 ;  /* 0x30000084ff857230 */ /* 0x000fe40000004100 */
[C---:B------:R-:W-:Y:S01]  /*a160*/  FFMA R7, R81.reuse, R82, R7 ;  /* 0x0000005251077223 */ /* 0x040fe20000000007 */
[C---:B------:R-:W-:Y:S01]  /*a170*/  FFMA R8, R81.reuse, R83, R8 ;  /* 0x0000005351087223 */ /* 0x040fe20000000008 */
[C---:B------:R-:W-:Y:S01]  /*a180*/  FFMA R9, R81.reuse, R84, R9 ;  /* 0x0000005451097223 */ /* 0x040fe20000000009 */
[--C-:B------:R-:W-:Y:S02]  /*a190*/  HADD2.F32 R82, -RZ, R138.reuse.H0_H0 ;  /* 0x2000008aff527230 */ /* 0x100fe40000004100 */
[C---:B------:R-:W-:Y:S01]  /*a1a0*/  FMUL R10, R78.reuse, R10 ;  /* 0x0000000a4e0a7220 */ /* 0x040fe20000400000 */
[----:B------:R-:W-:Y:S02]  /*a1b0*/  HADD2.F32 R83, -RZ, R138.H1_H1 ;  /* 0x3000008aff537230 */ /* 0x000fe40000004100 */
[C---:B------:R-:W-:Y:S01]  /*a1c0*/  FMUL R11, R78.reuse, R11 ;  /* 0x0000000b4e0b7220 */ /* 0x040fe20000400000 */
[----:B------:R-:W-:Y:S02]  /*a1d0*/  HADD2.F32 R89, -RZ, R150.H0_H0 ;  /* 0x20000096ff597230 */ /* 0x000fe40000004100 */
[C---:B------:R-:W-:Y:S01]  /*a1e0*/  FFMA R10, R81.reuse, R85, R10 ;  /* 0x00000055510a7223 */ /* 0x040fe2000000000a */
[--C-:B------:R-:W-:Y:S02]  /*a1f0*/  HADD2.F32 R134, -RZ, R136.reuse.H0_H0 ;  /* 0x20000088ff867230 */ /* 0x100fe40000004100 */
[C---:B------:R-:W-:Y:S01]  /*a200*/  FFMA R11, R81.reuse, R86, R11 ;  /* 0x00000056510b7223 */ /* 0x040fe2000000000b */
[C---:B------:R-:W-:Y:S01]  /*a210*/  FFMA R12, R81.reuse, R87, R12 ;  /* 0x00000057510c7223 */ /* 0x040fe2000000000c */
[----:B------:R-:W-:Y:S01]  /*a220*/  FFMA R13, R81, R88, R13 ;  /* 0x00000058510d7223 */ /* 0x000fe2000000000d */
[----:B------:R-:W-:Y:S01]  /*a230*/  F2FP.SATFINITE.E4M3.F32.PACK_AB_MERGE_C R86, R7, R6, RZ ;  /* 0x000000060756723e */ /* 0x000fe200048070ff */
[C---:B------:R-:W-:Y:S01]  /*a240*/  FMUL R7, R78.reuse, R24 ;  /* 0x000000184e077220 */ /* 0x040fe20000400000 */
[----:B------:R-:W-:Y:S01]  /*a250*/  F2FP.SATFINITE.E4M3.F32.PACK_AB_MERGE_C R138, R11, R10, RZ ;  /* 0x0000000a0b8a723e */ /* 0x000fe200048070ff */
[C---:B------:R-:W-:Y:S01]  /*a260*/  FMUL R10, R78.reuse, R25 ;  /* 0x000000194e0a7220 */ /* 0x040fe20000400000 */
[C---:B------:R-:W-:Y:S01]  /*a270*/  FMUL R25, R78.reuse, R32 ;  /* 0x000000204e197220 */ /* 0x040fe20000400000 */
[----:B------:R-:W-:Y:S02]  /*a280*/  HADD2.F32 R137, -RZ, R136.H1_H1 ;  /* 0x30000088ff897230 */ /* 0x000fe40000004100 */
[C---:B------:R-:W-:Y:S01]  /*a290*/  FMUL R14, R78.reuse, R14 ;  /* 0x0000000e4e0e7220 */ /* 0x040fe20000400000 */
[----:B------:R-:W-:Y:S02]  /*a2a0*/  HADD2.F32 R90, -RZ, R150.H1_H1 ;  /* 0x30000096ff5a7230 */ /* 0x000fe40000004100 */
[C---:B------:R-:W-:Y:S01]  /*a2b0*/  FMUL R15, R78.reuse, R15 ;  /* 0x0000000f4e0f7220 */ /* 0x040fe20000400000 */
[--C-:B------:R-:W-:Y:S02]  /*a2c0*/  HADD2.F32 R93, -RZ, R151.reuse.H0_H0 ;  /* 0x20000097ff5d7230 */ /* 0x100fe40000004100 */
[C---:B------:R-:W-:Y:S01]  /*a2d0*/  FFMA R14, R81.reuse, R89, R14 ;  /* 0x00000059510e7223 */ /* 0x040fe2000000000e */
[----:B------:R-:W-:Y:S02]  /*a2e0*/  HADD2.F32 R94, -RZ, R151.H1_H1 ;  /* 0x30000097ff5e7230 */ /* 0x000fe40000004100 */
[C---:B------:R-:W-:Y:S01]  /*a2f0*/  FFMA R15, R81.reuse, R90, R15 ;  /* 0x0000005a510f7223 */ /* 0x040fe2000000000f */
[C---:B------:R-:W-:Y:S01]  /*a300*/  FFMA R16, R81.reuse, R91, R16 ;  /* 0x0000005b51107223 */ /* 0x040fe20000000010 */
[----:B------:R-:W-:Y:S01]  /*a310*/  FFMA R17, R81, R92, R17 ;  /* 0x0000005c51117223 */ /* 0x000fe20000000011 */
[C---:B------:R-:W-:Y:S01]  /*a320*/  FMUL R18, R78.reuse, R18 ;  /* 0x000000124e127220 */ /* 0x040fe20000400000 */
[C---:B------:R-:W-:Y:S01]  /*a330*/  FMUL R19, R78.reuse, R19 ;  /* 0x000000134e137220 */ /* 0x040fe20000400000 */
[--C-:B------:R-:W-:Y:S01]  /*a340*/  HADD2.F32 R96, -RZ, R152.reuse.H0_H0 ;  /* 0x20000098ff607230 */ /* 0x100fe20000004100 */
[----:B------:R-:W-:Y:S01]  /*a350*/  F2FP.SATFINITE.E4M3.F32.PACK_AB_MERGE_C R14, R15, R14, RZ ;  /* 0x0000000e0f0e723e */ /* 0x000fe200048070ff */
[C---:B------:R-:W-:Y:S01]  /*a360*/  FFMA R18, R81.reuse, R93, R18 ;  /* 0x0000005d51127223 */ /* 0x040fe20000000012 */
[C---:B------:R-:W-:Y:S01]  /*a370*/  FFMA R19, R81.reuse, R94, R19 ;  /* 0x0000005e51137223 */ /* 0x040fe20000000013 */
[C---:B------:R-:W-:Y:S01]  /*a380*/  FFMA R0, R81.reuse, R95, R0 ;  /* 0x0000005f51007223 */ /* 0x040fe20000000000 */
[----:B------:R-:W-:Y:S01]  /*a390*/  FFMA R2, R81, R97, R2 ;  /* 0x0000006151027223 */ /* 0x000fe20000000002 */
[----:B------:R-:W-:Y:S02]  /*a3a0*/  HADD2.F32 R99, -RZ, R152.H1_H1 ;  /* 0x30000098ff637230 */ /* 0x000fe40000004100 */
[C---:B------:R-:W-:Y:S01]  /*a3b0*/  FMUL R3, R78.reuse, R22 ;  /* 0x000000164e037220 */ /* 0x040fe20000400000 */
[----:B------:R-:W-:Y:S01]  /*a3c0*/  F2FP.SATFINITE.E4M3.F32.PACK_AB_MERGE_C R18, R19, R18, RZ ;  /* 0x000000121312723e */ /* 0x000fe200048070ff */
[C---:B------:R-:W-:Y:S01]  /*a3d0*/  FMUL R22, R78.reuse, R29 ;  /* 0x0000001d4e167220 */ /* 0x040fe20000400000 */
[C---:B------:R-:W-:Y:S01]  /*a3e0*/  FMUL R29, R78.reuse, R36 ;  /* 0x000000244e1d7220 */ /* 0x040fe20000400000 */
[C---:B------:R-:W-:Y:S01]  /*a3f0*/  FFMA R3, R81.reuse, R96, R3 ;  /* 0x0000006051037223 */ /* 0x040fe20000000003 */
[C---:B------:R-:W-:Y:S01]  /*a400*/  FMUL R6, R78.reuse, R23 ;  /* 0x000000174e067220 */ /* 0x040fe20000400000 */
[--C-:B------:R-:W-:Y:S02]  /*a410*/  HADD2.F32 R100, -RZ, R153.reuse.H0_H0 ;  /* 0x20000099ff647230 */ /* 0x100fe40000004100 */
[C---:B------:R-:W-:Y:S01]  /*a420*/  FMUL R11, R78.reuse, R26 ;  /* 0x0000001a4e0b7220 */ /* 0x040fe20000400000 */
[----:B------:R-:W-:Y:S02]  /*a430*/  HADD2.F32 R103, -RZ, R153.H1_H1 ;  /* 0x30000099ff677230 */ /* 0x000fe40000004100 */
[C---:B------:R-:W-:Y:S01]  /*a440*/  FFMA R6, R81.reuse, R99, R6 ;  /* 0x0000006351067223 */ /* 0x040fe20000000006 */
[C---:B------:R-:W-:Y:S01]  /*a450*/  FFMA R7, R81.reuse, R98, R7 ;  /* 0x0000006251077223 */ /* 0x040fe20000000007 */
[C---:B------:R-:W-:Y:S01]  /*a460*/  FFMA R10, R81.reuse, R101, R10 ;  /* 0x00000065510a7223 */ /* 0x040fe2000000000a */
[C---:B------:R-:W-:Y:S01]  /*a470*/  FFMA R11, R81.reuse, R100, R11 ;  /* 0x00000064510b7223 */ /* 0x040fe2000000000b */
[----:B------:R-:W-:Y:S01]  /*a480*/  FMUL R26, R78, R33 ;  /* 0x000000214e1a7220 */ /* 0x000fe20000400000 */
[----:B------:R-:W-:Y:S01]  /*a490*/  F2FP.SATFINITE.E4M3.F32.PACK_AB_MERGE_C R3, R6, R3, RZ ;  /* 0x000000030603723e */ /* 0x000fe200048070ff */
[C---:B------:R-:W-:Y:S01]  /*a4a0*/  FMUL R33, R78.reuse, R40 ;  /* 0x000000284e217220 */ /* 0x040fe20000400000 */
        /* <DEDUP_REMOVED lines=8> */
[C---:B------:R-:W-:Y:S01]  /*a530*/  FMUL R30, R78.reuse, R37 ;  /* 0x000000254e1e7220 */ /* 0x040fe20000400000 */
[C---:B------:R-:W-:Y:S01]  /*a540*/  FMUL R37, R78.reuse, R44 ;  /* 0x0000002c4e257220 */ /* 0x040fe20000400000 */
[C---:B------:R-:W-:Y:S01]  /*a550*/  FMUL R24, R78.reuse, R31 ;  /* 0x0000001f4e187220 */ /* 0x040fe20000400000 */
[----:B------:R-:W-:Y:S01]  /*a560*/  F2FP.F16.E4M3.UNPACK_B R158, R158.H1 ;  /* 0x0000009eff9e723e */ /* 0x000fe200030006ff */
[--C-:B------:R-:W-:Y:S02]  /*a570*/  HADD2.F32 R108, -RZ, R155.reuse.H0_H0 ;  /* 0x2000009bff6c7230 */ /* 0x100fe40000004100 */
[----:B------:R-:W-:Y:S01]  /*a580*/  FMUL R27, R78, R34 ;  /* 0x000000224e1b7220 */ /* 0x000fe20000400000 */
[----:B------:R-:W-:Y:S02]  /*a590*/  HADD2.F32 R111, -RZ, R155.H1_H1 ;  /* 0x3000009bff6f7230 */ /* 0x000fe40000004100 */
[C---:B------:R-:W-:Y:S01]  /*a5a0*/  FFMA R24, R81.reuse, R107, R24 ;  /* 0x0000006b51187223 */ /* 0x040fe20000000018 */
[----:B------:R-:W-:Y:S01]  /*a5b0*/  F2FP.F16.E4M3.UNPACK_B R159, R159.H1 ;  /* 0x0000009fff9f723e */ /* 0x000fe200030006ff */
[C---:B------:R-:W-:Y:S01]  /*a5c0*/  FFMA R25, R81.reuse, R106, R25 ;  /* 0x0000006a51197223 */ /* 0x040fe20000000019 */
[C---:B------:R-:W-:Y:S01]  /*a5d0*/  FFMA R26, R81.reuse, R109, R26 ;  /* 0x0000006d511a7223 */ /* 0x040fe2000000001a */
[----:B------:R-:W-:Y:S01]  /*a5e0*/  F2FP.F16.E4M3.UNPACK_B R160, R160.H1 ;  /* 0x000000a0ffa0723e */ /* 0x000fe200030006ff */
[C---:B------:R-:W-:Y:S01]  /*a5f0*/  FFMA R27, R81.reuse, R108, R27 ;  /* 0x0000006c511b7223 */ /* 0x040fe2000000001b */
[----:B------:R-:W-:Y:S01]  /*a600*/  F2FP.SATFINITE.E4M3.F32.PACK_AB_MERGE_C R6, R24, R23, RZ ;  /* 0x000000171806723e */ /* 0x000fe200048070ff */
[C---:B------:R-:W-:Y:S01]  /*a610*/  FMUL R34, R78.reuse, R41 ;  /* 0x000000294e227220 */ /* 0x040fe20000400000 */
[C---:B------:R-:W-:Y:S01]  /*a620*/  FMUL R41, R78.reuse, R48 ;  /* 0x000000304e297220 */ /* 0x040fe20000400000 */
[----:B------:R-:W-:Y:S01]  /*a630*/  FMUL R28, R78, R35 ;  /* 0x000000234e1c7220 */ /* 0x000fe20000400000 */
[----:B------:R-:W-:Y:S01]  /*a640*/  F2FP.F16.E4M3.UNPACK_B R161, R161.H1 ;  /* 0x000000a1ffa1723e */ /* 0x000fe200030006ff */
[--C-:B------:R-:W-:Y:S01]  /*a650*/  HADD2.F32 R112, -RZ, R156.reuse.H0_H0 ;  /* 0x2000009cff707230 */ /* 0x100fe20000004100 */
[----:B------:R-:W-:Y:S01]  /*a660*/  F2FP.SATFINITE.E4M3.F32.PACK_AB_MERGE_C R6, R22, R21, R6 ;  /* 0x000000151606723e */ /* 0x000fe20004807006 */
[C---:B------:R-:W-:Y:S01]  /*a670*/  FFMA R28, R81.reuse, R111, R28 ;  /* 0x0000006f511c7223 */ /* 0x040fe2000000001c */
[C---:B------:R-:W-:Y:S01]  /*a680*/  FFMA R29, R81.reuse, R110, R29 ;  /* 0x0000006e511d7223 */ /* 0x040fe2000000001d */
[C---:B------:R-:W-:Y:S01]  /*a690*/  FFMA R30, R81.reuse, R113, R30 ;  /* 0x00000071511e7223 */ /* 0x040fe2000000001e */
[----:B------:R-:W-:Y:S02]  /*a6a0*/  HADD2.F32 R115, -RZ, R156.H1_H1 ;  /* 0x3000009cff737230 */ /* 0x000fe40000004100 */
[C---:B------:R-:W-:Y:S01]  /*a6b0*/  FMUL R31, R78.reuse, R38 ;  /* 0x000000264e1f7220 */ /* 0x040fe20000400000 */
[----:B------:R-:W-:Y:S01]  /*a6c0*/  F2FP.F16.E4M3.UNPACK_B R162, R162.H1 ;  /* 0x000000a2ffa2723e */ /* 0x000fe200030006ff */
[C---:B------:R-:W-:Y:S01]  /*a6d0*/  FMUL R38, R78.reuse, R45 ;  /* 0x0000002d4e267220 */ /* 0x040fe20000400000 */
[C---:B------:R-:W-:Y:S01]  /*a6e0*/  FMUL R45, R78.reuse, R52 ;  /* 0x000000344e2d7220 */ /* 0x040fe20000400000 */
[----:B------:R-:W-:Y:S01]  /*a6f0*/  F2FP.F16.E4M3.UNPACK_B R163, R163.H1 ;  /* 0x000000a3ffa3723e */ /* 0x000fe200030006ff */
[----:B------:R-:W-:Y:S01]  /*a700*/  FFMA R31, R81, R112, R31 ;  /* 0x00000070511f7223 */ /* 0x000fe2000000001f */
[----:B------:R-:W-:Y:S01]  /*a710*/  FMUL R52, R78, R59 ;  /* 0x0000003b4e347220 */ /* 0x000fe20000400000 */
[----:B------:R-:W-:Y:S01]  /*a720*/  IADD3 R76, PT, PT, R76, 0x1, RZ ;  /* 0x000000014c4c7810 */ /* 0x000fe20007ffe0ff */
[C---:B------:R-:W-:Y:S01]  /*a730*/  FMUL R59, R78.reuse, R66 ;  /* 0x000000424e3b7220 */ /* 0x040fe20000400000 */
[----:B------:R-:W-:Y:S01]  /*a740*/  F2FP.SATFINITE.E4M3.F32.PACK_AB_MERGE_C R66, R13, R12, R14 ;  /* 0x0000000c0d42723e */ /* 0x000fe2000480700e */
[C---:B------:R-:W-:Y:S01]  /*a750*/  FMUL R32, R78.reuse, R39 ;  /* 0x000000274e207220 */ /* 0x040fe20000400000 */
[--C-:B------:R-:W-:Y:S02]  /*a760*/  HADD2.F32 R116, -RZ, R157.reuse.H0_H0 ;  /* 0x2000009dff747230 */ /* 0x100fe40000004100 */
[C---:B------:R-:W-:Y:S01]  /*a770*/  FMUL R35, R78.reuse, R42 ;  /* 0x0000002a4e237220 */ /* 0x040fe20000400000 */
[----:B------:R-:W-:Y:S02]  /*a780*/  HADD2.F32 R119, -RZ, R157.H1_H1 ;  /* 0x3000009dff777230 */ /* 0x000fe40000004100 */
[C---:B------:R-:W-:Y:S01]  /*a790*/  FFMA R32, R81.reuse, R115, R32 ;  /* 0x0000007351207223 */ /* 0x040fe20000000020 */
[----:B------:R-:W-:Y:S01]  /*a7a0*/  FMUL R36, R78, R43 ;  /* 0x0000002b4e247220 */ /* 0x000fe20000400000 */
[C---:B------:R-:W-:Y:S01]  /*a7b0*/  FFMA R33, R81.reuse, R114, R33 ;  /* 0x0000007251217223 */ /* 0x040fe20000000021 */
[C---:B------:R-:W-:Y:S01]  /*a7c0*/  FFMA R34, R81.reuse, R117, R34 ;  /* 0x0000007551227223 */ /* 0x040fe20000000022 */
[--C-:B------:R-:W-:Y:S01]  /*a7d0*/  HADD2.F32 R120, -RZ, R158.reuse.H0_H0 ;  /* 0x2000009eff787230 */ /* 0x100fe20000004100 */
[----:B------:R-:W-:Y:S01]  /*a7e0*/  F2FP.SATFINITE.E4M3.F32.PACK_AB_MERGE_C R32, R32, R31, RZ ;  /* 0x0000001f2020723e */ /* 0x000fe200048070ff */
[C---:B------:R-:W-:Y:S01]  /*a7f0*/  FFMA R35, R81.reuse, R116, R35 ;  /* 0x0000007451237223 */ /* 0x040fe20000000023 */
[----:B------:R-:W-:Y:S02]  /*a800*/  HADD2.F32 R123, -RZ, R158.H1_H1 ;  /* 0x3000009eff7b7230 */ /* 0x000fe40000004100 */
[----:B------:R-:W-:Y:S01]  /*a810*/  FMUL R39, R78, R46 ;  /* 0x0000002e4e277220 */ /* 0x000fe20000400000 */
[----:B------:R-:W-:Y:S01]  /*a820*/  F2FP.SATFINITE.E4M3.F32.PACK_AB_MERGE_C R32, R30, R29, R32 ;  /* 0x0000001d1e20723e */ /* 0x000fe20004807020 */
[C---:B------:R-:W-:Y:S01]  /*a830*/  FFMA R36, R81.reuse, R119, R36 ;  /* 0x0000007751247223 */ /* 0x040fe20000000024 */
[C---:B------:R-:W-:Y:S01]  /*a840*/  FMUL R40, R78.reuse, R47 ;  /* 0x0000002f4e287220 */ /* 0x040fe20000400000 */
[C---:B------:R-:W-:Y:S01]  /*a850*/  FFMA R37, R81.reuse, R118, R37 ;  /* 0x0000007651257223 */ /* 0x040fe20000000025 */
[C---:B------:R-:W-:Y:S01]  /*a860*/  FFMA R38, R81.reuse, R121, R38 ;  /* 0x0000007951267223 */ /* 0x040fe20000000026 */
[C---:B------:R-:W-:Y:S01]  /*a870*/  FMUL R42, R78.reuse, R49 ;  /* 0x000000314e2a7220 */ /* 0x040fe20000400000 */
        /* <DEDUP_REMOVED lines=8> */
[C---:B------:R-:W-:Y:S01]  /*a900*/  FMUL R57, R78.reuse, R64 ;  /* 0x000000404e397220 */ /* 0x040fe20000400000 */
[----:B------:R-:W-:Y:S01]  /*a910*/  FFMA R42, R81, R125, R42 ;  /* 0x0000007d512a7223 */ /* 0x000fe2000000002a */
[C---:B------:R-:W-:Y:S01]  /*a920*/  FMUL R46, R78.reuse, R53 ;  /* 0x000000354e2e7220 */ /* 0x040fe20000400000 */
[--C-:B------:R-:W-:Y:S01]  /*a930*/  HADD2.F32 R128, -RZ, R160.reuse.H0_H0 ;  /* 0x200000a0ff807230 */ /* 0x100fe20000004100 */
[----:B------:R-:W-:Y:S01]  /*a940*/  F2FP.SATFINITE.E4M3.F32.PACK_AB_MERGE_C R64, R5, R4, R86 ;  /* 0x000000040540723e */ /* 0x000fe20004807056 */
[C---:B------:R-:W-:Y:S01]  /*a950*/  FMUL R51, R78.reuse, R58 ;  /* 0x0000003a4e337220 */ /* 0x040fe20000400000 */
[C---:B------:R-:W-:Y:S01]  /*a960*/  FMUL R53, R78.reuse, R60 ;  /* 0x0000003c4e357220 */ /* 0x040fe20000400000 */
[C---:B------:R-:W-:Y:S01]  /*a970*/  FFMA R43, R81.reuse, R124, R43 ;  /* 0x0000007c512b7223 */ /* 0x040fe2000000002b */
[----:B------:R-:W-:Y:S02]  /*a980*/  HADD2.F32 R131, -RZ, R160.H1_H1 ;  /* 0x300000a0ff837230 */ /* 0x000fe40000004100 */
[C---:B------:R-:W-:Y:S01]  /*a990*/  FMUL R47, R78.reuse, R54 ;  /* 0x000000364e2f7220 */ /* 0x040fe20000400000 */
[C---:B------:R-:W-:Y:S01]  /*a9a0*/  FMUL R58, R78.reuse, R65 ;  /* 0x000000414e3a7220 */ /* 0x040fe20000400000 */
[----:B------:R-:W-:Y:S01]  /*a9b0*/  FMUL R60, R78, R67 ;  /* 0x000000434e3c7220 */ /* 0x000fe20000400000 */
[----:B------:R-:W-:Y:S01]  /*a9c0*/  F2FP.SATFINITE.E4M3.F32.PACK_AB_MERGE_C R5, R20, R11, RZ ;  /* 0x0000000b1405723e */ /* 0x000fe200048070ff */
[----:B------:R-:W-:Y:S01]  /*a9d0*/  FFMA R44, R81, R127, R44 ;  /* 0x0000007f512c7223 */ /* 0x000fe2000000002c */
[C---:B------:R-:W-:Y:S01]  /*a9e0*/  FMUL R48, R78.reuse, R55 ;  /* 0x000000374e307220 */ /* 0x040fe20000400000 */
[----:B------:R-:W-:Y:S01]  /*a9f0*/  F2FP.SATFINITE.E4M3.F32.PACK_AB_MERGE_C R65, R9, R8, R138 ;  /* 0x000000080941723e */ /* 0x000fe2000480708a */
[----:B------:R-:W-:Y:S01]  /*aa00*/  FFMA R45, R81, R126, R45 ;  /* 0x0000007e512d7223 */ /* 0x000fe2000000002d */
[----:B------:R-:W-:Y:S01]  /*aa10*/  F2FP.SATFINITE.E4M3.F32.PACK_AB_MERGE_C R67, R17, R16, R18 ;  /* 0x000000101143723e */ /* 0x000fe20004807012 */
[----:B------:R-:W-:Y:S01]  /*aa20*/  FMUL R49, R78, R56 ;  /* 0x000000384e317220 */ /* 0x000fe20000400000 */
[C---:B------:R-:W-:Y:S01]  /*aa30*/  FFMA R46, R81.reuse, R129, R46 ;  /* 0x00000081512e7223 */ /* 0x040fe2000000002e */
[--C-:B------:R-:W-:Y:S02]  /*aa40*/  HADD2.F32 R132, -RZ, R161.reuse.H0_H0 ;  /* 0x200000a1ff847230 */ /* 0x100fe40000004100 */
[C---:B------:R-:W-:Y:S01]  /*aa50*/  FFMA R47, R81.reuse, R128, R47 ;  /* 0x00000080512f7223 */ /* 0x040fe2000000002f */
[----:B------:R1:W-:Y:S01]  /*aa60*/  STS.128 [R172+UR49+0xa200], R64 ;  /* 0x00a20040ac007988 */ /* 0x0003e20008000c31 */
[----:B------:R-:W-:Y:S01]  /*aa70*/  HADD2.F32 R135, -RZ, R161.H1_H1 ;  /* 0x300000a1ff877230 */ /* 0x000fe20000004100 */
[----:B------:R-:W-:Y:S01]  /*aa80*/  F2FP.SATFINITE.E4M3.F32.PACK_AB_MERGE_C R5, R10, R7, R5 ;  /* 0x000000070a05723e */ /* 0x000fe20004807005 */
[C---:B------:R-:W-:Y:S01]  /*aa90*/  FFMA R48, R81.reuse, R131, R48 ;  /* 0x0000008351307223 */ /* 0x040fe20000000030 */
[----:B------:R-:W-:Y:S01]  /*aaa0*/  F2FP.SATFINITE.E4M3.F32.PACK_AB_MERGE_C R7, R28, R27, RZ ;  /* 0x0000001b1c07723e */ /* 0x000fe200048070ff */
        /* <DEDUP_REMOVED lines=8> */
[----:B------:R-:W-:Y:S01]  /*ab30*/  FMUL R56, R78, R63 ;  /* 0x0000003f4e387220 */ /* 0x000fe20000400000 */
[----:B------:R-:W-:Y:S01]  /*ab40*/  F2FP.SATFINITE.E4M3.F32.PACK_AB_MERGE_C R4, R2, R0, R3 ;  /* 0x000000000204723e */ /* 0x000fe20004807003 */
[C---:B------:R-:W-:Y:S01]  /*ab50*/  FFMA R53, R81.reuse, R134, R53 ;  /* 0x0000008651357223 */ /* 0x040fe20000000035 */
[----:B------:R-:W-:Y:S01]  /*ab60*/  F2FP.SATFINITE.E4M3.F32.PACK_AB_MERGE_C R7, R26, R25, R7 ;  /* 0x000000191a07723e */ /* 0x000fe20004807007 */
[C---:B------:R-:W-:Y:S01]  /*ab70*/  FFMA R54, R81.reuse, R137, R54 ;  /* 0x0000008951367223 */ /* 0x040fe20000000036 */
[--C-:B------:R-:W-:Y:S02]  /*ab80*/  HADD2.F32 R84, -RZ, R163.reuse.H0_H0 ;  /* 0x200000a3ff547230 */ /* 0x100fe40000004100 */
[C---:B------:R-:W-:Y:S01]  /*ab90*/  FFMA R55, R81.reuse, R136, R55 ;  /* 0x0000008851377223 */ /* 0x040fe20000000037 */
[----:B------:R-:W-:Y:S01]  /*aba0*/  HADD2.F32 R85, -RZ, R163.H1_H1 ;  /* 0x300000a3ff557230 */ /* 0x000fe20000004100 */
[----:B------:R1:W-:Y:S01]  /*abb0*/  STS.128 [R192+0xa010], R4 ;  /* 0x00a01004c0007388 */ /* 0x0003e20000000c00 */
[----:B------:R-:W-:Y:S01]  /*abc0*/  F2FP.SATFINITE.E4M3.F32.PACK_AB_MERGE_C R35, R36, R35, RZ ;  /* 0x000000232423723e */ /* 0x000fe200048070ff */
[C---:B------:R-:W-:Y:S01]  /*abd0*/  FFMA R56, R81.reuse, R139, R56 ;  /* 0x0000008b51387223 */ /* 0x040fe20000000038 */
[----:B------:R-:W-:Y:S01]  /*abe0*/  F2FP.SATFINITE.E4M3.F32.PACK_AB_MERGE_C R39, R40, R39, RZ ;  /* 0x000000272827723e */ /* 0x000fe200048070ff */
[C---:B------:R-:W-:Y:S01]  /*abf0*/  FFMA R57, R81.reuse, R82, R57 ;  /* 0x0000005251397223 */ /* 0x040fe20000000039 */
[----:B------:R-:W-:Y:S01]  /*ac00*/  F2FP.SATFINITE.E4M3.F32.PACK_AB_MERGE_C R43, R44, R43, RZ ;  /* 0x0000002b2c2b723e */ /* 0x000fe200048070ff */
[C---:B------:R-:W-:Y:S01]  /*ac10*/  FFMA R58, R81.reuse, R83, R58 ;  /* 0x00000053513a7223 */ /* 0x040fe2000000003a */
[C---:B------:R-:W-:Y:S01]  /*ac20*/  FFMA R59, R81.reuse, R84, R59 ;  /* 0x00000054513b7223 */ /* 0x040fe2000000003b */
[----:B------:R-:W-:Y:S01]  /*ac30*/  F2FP.SATFINITE.E4M3.F32.PACK_AB_MERGE_C R33, R34, R33, R35 ;  /* 0x000000212221723e */ /* 0x000fe20004807023 */
        /* <DEDUP_REMOVED lines=11> */
[----:B------:R-:W-:Y:S05]  /*acf0*/  F2FP.SATFINITE.E4M3.F32.PACK_AB_MERGE_C R51, R58, R57, R59 ;  /* 0x000000393a33723e */ /* 0x000fea000480703b */
        /* <DEDUP_REMOVED lines=18> */
.L_x_123:
[----:B------:R-:W-:Y:S05]  /*ae20*/  BSYNC.RECONVERGENT B0 ;  /* 0x0000000000007941 */ /* 0x000fea0003800200 */
.L_x_122:
[----:B------:R-:W-:Y:S01]  /*ae30*/  BAR.SYNC.DEFER_BLOCKING 0x1, 0x80 ;  /* 0x0042000000007b1d */ /* 0x000fe20000010000 */
[----:B------:R-:W-:Y:S01]  /*ae40*/  ISETP.NE.AND P2, PT, R190, RZ, PT ;  /* 0x000000ffbe00720c */ /* 0x000fe20003f45270 */
[----:B------:R-:W-:Y:S01]  /*ae50*/  IMAD.IADD R20, R75, 0x1, R147 ;  /* 0x000000014b147824 */ /* 0x000fe200078e0293 */
[----:B------:R-:W-:Y:S01]  /*ae60*/  ISETP.NE.AND P0, PT, R191, 0x2, PT ;  /* 0x00000002bf00780c */ /* 0x000fe20003f05270 */
[----:B------:R-:W-:Y:S01]  /*ae70*/  IMAD.IADD R21, R77, 0x1, R170 ;  /* 0x000000014d157824 */ /* 0x000fe200078e02aa */
[----:B------:R-:W-:Y:S02]  /*ae80*/  ISETP.NE.AND P1, PT, R76, 0x2, PT ;  /* 0x000000024c00780c */ /* 0x000fe40003f25270 */
[----:B------:R-:W-:Y:S02]  /*ae90*/  SEL R3, RZ, 0x1, P0 ;  /* 0x00000001ff037807 */ /* 0x000fe40000000000 */
[----:B------:R-:W-:Y:S02]  /*aea0*/  SEL R0, RZ, 0x1, P1 ;  /* 0x00000001ff007807 */ /* 0x000fe40000800000 */
[----:B------:R-:W-:Y:S02]  /*aeb0*/  LOP3.LUT R182, R182, R3, RZ, 0x3c, !PT ;  /* 0x00000003b6b67212 */ /* 0x000fe400078e3cff */
[----:B------:R-:W-:Y:S02]  /*aec0*/  LOP3.LUT R183, R183, R0, RZ, 0x3c, !PT ;  /* 0x00000000b7b77212 */ /* 0x000fe400078e3cff */
[----:B------:R-:W-:Y:S02]  /*aed0*/  @P2 R2UR UR36, R179 ;  /* 0x00000000b32422ca */ /* 0x000fe400000e0000 */
[----:B------:R-:W-:Y:S02]  /*aee0*/  SEL R191, R191, RZ, P0 ;  /* 0x000000ffbfbf7207 */ /* 0x000fe40000000000 */
[----:B------:R-:W-:Y:S01]  /*aef0*/  SEL R76, R76, RZ, P1 ;  /* 0x000000ff4c4c7207 */ /* 0x000fe20000800000 */
[----:B------:R-:W-:Y:S10]  /*af00*/  @P2 BRA `(.L_x_124) ;  /* 0xffffff9800d82947 */ /* 0x000ff4000383ffff */
[----:B------:R-:W-:Y:S05]  /*af10*/  EXIT ;  /* 0x000000000000794d */ /* 0x000fea0003800000 */
.L_x_19:
[----:B--2---:R2:W1:Y:S02]  /*af20*/  SYNCS.PHASECHK.TRANS64.TRYWAIT P0, [R3+URZ+0xd0], R2 ;  /* 0x0000d002030075a7 */ /* 0x00446400080011ff */
[----:B-1----:R-:W-:Y:S05]  /*af30*/  @!P0 NANOSLEEP.SYNCS 0x989680 ;  /* 0x009896800000895d */ /* 0x002fea0003900000 */
[----:B------:R-:W1:Y:S02]  /*af40*/  @!P0 SYNCS.PHASECHK.TRANS64 P0, [R3+URZ+0xd0], R2 ;  /* 0x0000d002030085a7 */ /* 0x000e6400080010ff */
[----:B-1----:R-:W-:Y:S05]  /*af50*/  @!P0 BRA `(.L_x_19) ;  /* 0xfffffffc00f08947 */ /* 0x002fea000383ffff */
[----:B------:R-:W-:Y:S05]  /*af60*/  BRA `(.L_x_125) ;  /* 0xffffff6400847947 */ /* 0x000fea000383ffff */
.L_x_22:
[----:B-1----:R-:W-:-:S07]  /*af70*/  MOV R2, UR33 ;  /* 0x0000002100027c02 */ /* 0x002fce0008000f00 */
.L_x_126:
[----:B-1----:R1:W2:Y:S02]  /*af80*/  SYNCS.PHASECHK.TRANS64.TRYWAIT P0, [R2+URZ+0x18], R5 ;  /* 0x00001805020075a7 */ /* 0x0022a400080011ff */
[----:B--2---:R-:W-:Y:S05]  /*af90*/  @!P0 NANOSLEEP.SYNCS 0x989680 ;  /* 0x009896800000895d */ /* 0x004fea0003900000 */
[----:B------:R-:W2:Y:S02]  /*afa0*/  @!P0 SYNCS.PHASECHK.TRANS64 P0, [R2+URZ+0x18], R5 ;  /* 0x00001805020085a7 */ /* 0x000ea400080010ff */
[----:B--2---:R-:W-:Y:S05]  /*afb0*/  @!P0 BRA `(.L_x_126) ;  /* 0xfffffffc00f08947 */ /* 0x004fea000383ffff */
[----:B------:R-:W-:Y:S05]  /*afc0*/  BRA `(.L_x_21) ;  /* 0xffffff6400d47947 */ /* 0x000fea000383ffff */
.L_x_28:
[----:B-1----:R-:W-:-:S07]  /*afd0*/  MOV R2, UR17 ;  /* 0x0000001100027c02 */ /* 0x002fce0008000f00 */
.L_x_127:
[----:B-1----:R1:W2:Y:S02]  /*afe0*/  SYNCS.PHASECHK.TRANS64.TRYWAIT P0, [R2+URZ+0x18], R5 ;  /* 0x00001805020075a7 */ /* 0x0022a400080011ff */
[----:B--2---:R-:W-:Y:S05]  /*aff0*/  @!P0 NANOSLEEP.SYNCS 0x989680 ;  /* 0x009896800000895d */ /* 0x004fea0003900000 */
[----:B------:R-:W2:Y:S02]  /*b000*/  @!P0 SYNCS.PHASECHK.TRANS64 P0, [R2+URZ+0x18], R5 ;  /* 0x00001805020085a7 */ /* 0x000ea400080010ff */
[----:B--2---:R-:W-:Y:S05]  /*b010*/  @!P0 BRA `(.L_x_127) ;  /* 0xfffffffc00f08947 */ /* 0x004fea000383ffff */
[----:B------:R-:W-:Y:S05]  /*b020*/  BRA `(.L_x_27) ;  /* 0xffffff68007c7947 */ /* 0x000fea000383ffff */
.L_x_32:
[----:B-1----:R1:W2:Y:S02]  /*b030*/  SYNCS.PHASECHK.TRANS64.TRYWAIT P0, [R2+URZ+0x80], R3 ;  /* 0x00008003020075a7 */ /* 0x0022a400080011ff */
[----:B--2---:R-:W-:Y:S05]  /*b040*/  @!P0 NANOSLEEP.SYNCS 0x989680 ;  /* 0x009896800000895d */ /* 0x004fea0003900000 */
[----:B------:R-:W2:Y:S02]  /*b050*/  @!P0 SYNCS.PHASECHK.TRANS64 P0, [R2+URZ+0x80], R3 ;  /* 0x00008003020085a7 */ /* 0x000ea400080010ff */
[----:B--2---:R-:W-:Y:S05]  /*b060*/  @!P0 BRA `(.L_x_32) ;  /* 0xfffffffc00f08947 */ /* 0x004fea000383ffff */
[----:B------:R-:W-:Y:S05]  /*b070*/  BRA `(.L_x_128) ;  /* 0xffffff6c000c7947 */ /* 0x000fea000383ffff */
.L_x_36:
[----:B----4-:R-:W-:-:S07]  /*b080*/  MOV R0, UR5 ;  /* 0x0000000500007c02 */ /* 0x010fce0008000f00 */
.L_x_129:
[----:B-1----:R1:W2:Y:S02]  /*b090*/  SYNCS.PHASECHK.TRANS64.TRYWAIT P0, [R0+URZ], R3 ;  /* 0x00000003000075a7 */ /* 0x0022a400080011ff */
[----:B--2---:R-:W-:Y:S05]  /*b0a0*/  @!P0 NANOSLEEP.SYNCS 0x989680 ;  /* 0x009896800000895d */ /* 0x004fea0003900000 */
[----:B------:R-:W2:Y:S02]  /*b0b0*/  @!P0 SYNCS.PHASECHK.TRANS64 P0, [R0+URZ], R3 ;  /* 0x00000003000085a7 */ /* 0x000ea400080010ff */
[----:B--2---:R-:W-:Y:S05]  /*b0c0*/  @!P0 BRA `(.L_x_129) ;  /* 0xfffffffc00f08947 */ /* 0x004fea000383ffff */
[----:B------:R-:W-:Y:S05]  /*b0d0*/  BRA `(.L_x_130) ;  /* 0xffffff70007c7947 */ /* 0x000fea000383ffff */
.L_x_37:
[----:B----4-:R-:W-:-:S07]  /*b0e0*/  MOV R0, UR5 ;  /* 0x0000000500007c02 */ /* 0x010fce0008000f00 */
.L_x_131:
[----:B-1----:R1:W2:Y:S02]  /*b0f0*/  SYNCS.PHASECHK.TRANS64.TRYWAIT P0, [R0+URZ], R3 ;  /* 0x00000003000075a7 */ /* 0x0022a400080011ff */
[----:B--2---:R-:W-:Y:S05]  /*b100*/  @!P0 NANOSLEEP.SYNCS 0x989680 ;  /* 0x009896800000895d */ /* 0x004fea0003900000 */
[----:B------:R-:W2:Y:S02]  /*b110*/  @!P0 SYNCS.PHASECHK.TRANS64 P0, [R0+URZ], R3 ;  /* 0x00000003000085a7 */ /* 0x000ea400080010ff */
[----:B--2---:R-:W-:Y:S05]  /*b120*/  @!P0 BRA `(.L_x_131) ;  /* 0xfffffffc00f08947 */ /* 0x004fea000383ffff */
[----:B------:R-:W-:Y:S05]  /*b130*/  BRA `(.L_x_132) ;  /* 0xffffff7000887947 */ /* 0x000fea000383ffff */
.L_x_40:
[----:B-1----:R1:W2:Y:S02]  /*b140*/  SYNCS.PHASECHK.TRANS64.TRYWAIT P0, [R0+URZ+0xc0], R5 ;  /* 0x0000c005000075a7 */ /* 0x0022a400080011ff */
[----:B--2---:R-:W-:Y:S05]  /*b150*/  @!P0 NANOSLEEP.SYNCS 0x989680 ;  /* 0x009896800000895d */ /* 0x004fea0003900000 */
[----:B------:R-:W2:Y:S02]  /*b160*/  @!P0 SYNCS.PHASECHK.TRANS64 P0, [R0+URZ+0xc0], R5 ;  /* 0x0000c005000085a7 */ /* 0x000ea400080010ff */
[----:B--2---:R-:W-:Y:S05]  /*b170*/  @!P0 BRA `(.L_x_40) ;  /* 0xfffffffc00f08947 */ /* 0x004fea000383ffff */
[----:B------:R-:W-:Y:S05]  /*b180*/  BRA `(.L_x_133) ;  /* 0xffffff7000e47947 */ /* 0x000fea000383ffff */
.L_x_41:
[----:B------:R-:W-:-:S07]  /*b190*/  MOV R0, UR5 ;  /* 0x0000000500007c02 */ /* 0x000fce0008000f00 */
.L_x_134:
[----:B-1----:R1:W2:Y:S02]  /*b1a0*/  SYNCS.PHASECHK.TRANS64.TRYWAIT P0, [R0+URZ+0x90], R5 ;  /* 0x00009005000075a7 */ /* 0x0022a400080011ff */
[----:B--2---:R-:W-:Y:S05]  /*b1b0*/  @!P0 NANOSLEEP.SYNCS 0x989680 ;  /* 0x009896800000895d */ /* 0x004fea0003900000 */
[----:B------:R-:W2:Y:S02]  /*b1c0*/  @!P0 SYNCS.PHASECHK.TRANS64 P0, [R0+URZ+0x90], R5 ;  /* 0x00009005000085a7 */ /* 0x000ea400080010ff */
[----:B--2---:R-:W-:Y:S05]  /*b1d0*/  @!P0 BRA `(.L_x_134) ;  /* 0xfffffffc00f08947 */ /* 0x004fea000383ffff */
[----:B------:R-:W-:Y:S05]  /*b1e0*/  BRA `(.L_x_135) ;  /* 0xffffff7000f47947 */ /* 0x000fea000383ffff */
.L_x_42:
[----:B-1----:R1:W2:Y:S02]  /*b1f0*/  SYNCS.PHASECHK.TRANS64.TRYWAIT P1, [R0+URZ+0x80], R5 ;  /* 0x00008005000075a7 */ /* 0x0022a400080211ff */
[----:B--2---:R-:W-:Y:S05]  /*b200*/  @!P1 NANOSLEEP.SYNCS 0x989680 ;  /* 0x009896800000995d */ /* 0x004fea0003900000 */
[----:B------:R-:W2:Y:S02]  /*b210*/  @!P1 SYNCS.PHASECHK.TRANS64 P1, [R0+URZ+0x80], R5 ;  /* 0x00008005000095a7 */ /* 0x000ea400080210ff */
[----:B--2---:R-:W-:Y:S05]  /*b220*/  @!P1 BRA `(.L_x_42) ;  /* 0xfffffffc00f09947 */ /* 0x004fea000383ffff */
[----:B------:R-:W-:Y:S05]  /*b230*/  BRA `(.L_x_136) ;  /* 0xffffff7400247947 */ /* 0x000fea000383ffff */
.L_x_45:
[----:B------:R-:W-:-:S07]  /*b240*/  MOV R0, UR5 ;  /* 0x0000000500007c02 */ /* 0x000fce0008000f00 */
.L_x_137:
[----:B-1----:R1:W2:Y:S02]  /*b250*/  SYNCS.PHASECHK.TRANS64.TRYWAIT P0, [R0+URZ+0x90], R3 ;  /* 0x00009003000075a7 */ /* 0x0022a400080011ff */
[----:B--2---:R-:W-:Y:S05]  /*b260*/  @!P0 NANOSLEEP.SYNCS 0x989680 ;  /* 0x009896800000895d */ /* 0x004fea0003900000 */
[----:B------:R-:W2:Y:S02]  /*b270*/  @!P0 SYNCS.PHASECHK.TRANS64 P0, [R0+URZ+0x90], R3 ;  /* 0x00009003000085a7 */ /* 0x000ea400080010ff */
[----:B--2---:R-:W-:Y:S05]  /*b280*/  @!P0 BRA `(.L_x_137) ;  /* 0xfffffffc00f08947 */ /* 0x004fea000383ffff */
[----:B------:R-:W-:Y:S05]  /*b290*/  BRA `(.L_x_44) ;  /* 0xffffff7400787947 */ /* 0x000fea000383ffff */
.L_x_52:
[----:B-1----:R1:W2:Y:S02]  /*b2a0*/  SYNCS.PHASECHK.TRANS64.TRYWAIT P1, [R0+URZ+0x80], R5 ;  /* 0x00008005000075a7 */ /* 0x0022a400080211ff */
[----:B--2---:R-:W-:Y:S05]  /*b2b0*/  @!P1 NANOSLEEP.SYNCS 0x989680 ;  /* 0x009896800000995d */ /* 0x004fea0003900000 */
[----:B------:R-:W2:Y:S02]  /*b2c0*/  @!P1 SYNCS.PHASECHK.TRANS64 P1, [R0+URZ+0x80], R5 ;  /* 0x00008005000095a7 */ /* 0x000ea400080210ff */
[----:B--2---:R-:W-:Y:S05]  /*b2d0*/  @!P1 BRA `(.L_x_52) ;  /* 0xfffffffc00f09947 */ /* 0x004fea000383ffff */
[----:B------:R-:W-:Y:S05]  /*b2e0*/  BRA `(.L_x_138) ;  /* 0xffffff7800e87947 */ /* 0x000fea000383ffff */
.L_x_53:
[----:B------:R-:W-:-:S07]  /*b2f0*/  MOV R3, UR7 ;  /* 0x0000000700037c02 */ /* 0x000fce0008000f00 */
.L_x_139:
[----:B-1----:R1:W2:Y:S02]  /*b300*/  SYNCS.PHASECHK.TRANS64.TRYWAIT P0, [R3+URZ+0xb0], R0 ;  /* 0x0000b000030075a7 */ /* 0x0022a400080011ff */
[----:B--2---:R-:W-:Y:S05]  /*b310*/  @!P0 NANOSLEEP.SYNCS 0x989680 ;  /* 0x009896800000895d */ /* 0x004fea0003900000 */
[----:B------:R-:W2:Y:S02]  /*b320*/  @!P0 SYNCS.PHASECHK.TRANS64 P0, [R3+URZ+0xb0], R0 ;  /* 0x0000b000030085a7 */ /* 0x000ea400080010ff */
[----:B--2---:R-:W-:Y:S05]  /*b330*/  @!P0 BRA `(.L_x_139) ;  /* 0xfffffffc00f08947 */ /* 0x004fea000383ffff */
[----:B------:R-:W-:Y:S05]  /*b340*/  BRA `(.L_x_140) ;  /* 0xffffff7c00207947 */ /* 0x000fea000383ffff */
.L_x_56:
[----:B------:R-:W-:Y:S07]  /*b350*/  MOV R0, UR6 ;  /* 0x0000000600007c02 */ /* 0x000fee0008000f00 */
.L_x_141:
[----:B-1----:R1:W2:Y:S02]  /*b360*/  SYNCS.PHASECHK.TRANS64.TRYWAIT P0, [R0+URZ], R3 ;  /* 0x00000003000075a7 */ /* 0x0022a400080011ff */
[----:B--2---:R-:W-:Y:S05]  /*b370*/  @!P0 NANOSLEEP.SYNCS 0x989680 ;  /* 0x009896800000895d */ /* 0x004fea0003900000 */
[----:B------:R-:W2:Y:S02]  /*b380*/  @!P0 SYNCS.PHASECHK.TRANS64 P0, [R0+URZ], R3 ;  /* 0x00000003000085a7 */ /* 0x000ea400080010ff */
[----:B--2---:R-:W-:Y:S05]  /*b390*/  @!P0 BRA `(.L_x_141) ;  /* 0xfffffffc00f08947 */ /* 0x004fea000383ffff */
[----:B------:R-:W-:Y:S05]  /*b3a0*/  BRA `(.L_x_55) ;  /* 0xffffff7c003c7947 */ /* 0x000fea000383ffff */
.L_x_59:
[----:B------:R-:W-:-:S07]  /*b3b0*/  MOV R0, UR6 ;  /* 0x0000000600007c02 */ /* 0x000fce0008000f00 */
.L_x_142:
[----:B--2---:R2:W4:Y:S02]  /*b3c0*/  SYNCS.PHASECHK.TRANS64.TRYWAIT P0, [R0+URZ], R3 ;  /* 0x00000003000075a7 */ /* 0x00452400080011ff */
[----:B----4-:R-:W-:Y:S05]  /*b3d0*/  @!P0 NANOSLEEP.SYNCS 0x989680 ;  /* 0x009896800000895d */ /* 0x010fea0003900000 */
[----:B------:R-:W4:Y:S02]  /*b3e0*/  @!P0 SYNCS.PHASECHK.TRANS64 P0, [R0+URZ], R3 ;  /* 0x00000003000085a7 */ /* 0x000f2400080010ff */
[----:B----4-:R-:W-:Y:S05]  /*b3f0*/  @!P0 BRA `(.L_x_142) ;  /* 0xfffffffc00f08947 */ /* 0x010fea000383ffff */
[----:B------:R-:W-:Y:S05]  /*b400*/  BRA `(.L_x_143) ;  /* 0xffffff8000187947 */ /* 0x000fea000383ffff */
.L_x_60:
[----:B------:R-:W-:-:S07]  /*b410*/  MOV R0, UR7 ;  /* 0x0000000700007c02 */ /* 0x000fce0008000f00 */
.L_x_144:
[----:B-1----:R1:W2:Y:S02]  /*b420*/  SYNCS.PHASECHK.TRANS64.TRYWAIT P0, [R0+URZ], R3 ;  /* 0x00000003000075a7 */ /* 0x0022a400080011ff */
[----:B--2---:R-:W-:Y:S05]  /*b430*/  @!P0 NANOSLEEP.SYNCS 0x989680 ;  /* 0x009896800000895d */ /* 0x004fea0003900000 */
[----:B------:R-:W2:Y:S02]  /*b440*/  @!P0 SYNCS.PHASECHK.TRANS64 P0, [R0+URZ], R3 ;  /* 0x00000003000085a7 */ /* 0x000ea400080010ff */
[----:B--2---:R-:W-:Y:S05]  /*b450*/  @!P0 BRA `(.L_x_144) ;  /* 0xfffffffc00f08947 */ /* 0x004fea000383ffff */
[----:B------:R-:W-:Y:S05]  /*b460*/  BRA `(.L_x_145) ;  /* 0xffffff8000247947 */ /* 0x000fea000383ffff */
.L_x_65:
[----:B--2---:R2:W3:Y:S02]  /*b470*/  SYNCS.PHASECHK.TRANS64.TRYWAIT P0, [R0+URZ+0x80], R3 ;  /* 0x00008003000075a7 */ /* 0x0044e400080011ff */
[----:B---3--:R-:W-:Y:S05]  /*b480*/  @!P0 NANOSLEEP.SYNCS 0x989680 ;  /* 0x009896800000895d */ /* 0x008fea0003900000 */
[----:B------:R-:W3:Y:S02]  /*b490*/  @!P0 SYNCS.PHASECHK.TRANS64 P0, [R0+URZ+0x80], R3 ;  /* 0x00008003000085a7 */ /* 0x000ee400080010ff */
[----:B---3--:R-:W-:Y:S05]  /*b4a0*/  @!P0 BRA `(.L_x_65) ;  /* 0xfffffffc00f08947 */ /* 0x008fea000383ffff */
[----:B------:R-:W-:Y:S05]  /*b4b0*/  BRA `(.L_x_146) ;  /* 0xffffff8400307947 */ /* 0x000fea000383ffff */
.L_x_68:
[----:B------:R-:W-:Y:S07]  /*b4c0*/  MOV R0, UR7 ;  /* 0x0000000700007c02 */ /* 0x000fee0008000f00 */
.L_x_147:
[----:B--2---:R2:W3:Y:S02]  /*b4d0*/  SYNCS.PHASECHK.TRANS64.TRYWAIT P0, [R0+URZ+0x78], R3 ;  /* 0x00007803000075a7 */ /* 0x0044e400080011ff */
[----:B---3--:R-:W-:Y:S05]  /*b4e0*/  @!P0 NANOSLEEP.SYNCS 0x989680 ;  /* 0x009896800000895d */ /* 0x008fea0003900000 */
[----:B------:R-:W3:Y:S02]  /*b4f0*/  @!P0 SYNCS.PHASECHK.TRANS64 P0, [R0+URZ+0x78], R3 ;  /* 0x00007803000085a7 */ /* 0x000ee400080010ff */
[----:B---3--:R-:W-:Y:S05]  /*b500*/  @!P0 BRA `(.L_x_147) ;  /* 0xfffffffc00f08947 */ /* 0x008fea000383ffff */
[----:B------:R-:W-:Y:S05]  /*b510*/  BRA `(.L_x_67) ;  /* 0xffffff8800107947 */ /* 0x000fea000383ffff */
.L_x_71:
[----:B------:R-:W-:Y:S07]  /*b520*/  MOV R3, UR7 ;  /* 0x0000000700037c02 */ /* 0x000fee0008000f00 */
.L_x_148:
[----:B-1----:R1:W2:Y:S02]  /*b530*/  SYNCS.PHASECHK.TRANS64.TRYWAIT P0, [R3+URZ+0x50], R12 ;  /* 0x0000500c030075a7 */ /* 0x0022a400080011ff */
[----:B--2---:R-:W-:Y:S05]  /*b540*/  @!P0 NANOSLEEP.SYNCS 0x989680 ;  /* 0x009896800000895d */ /* 0x004fea0003900000 */
[----:B------:R-:W2:Y:S02]  /*b550*/  @!P0 SYNCS.PHASECHK.TRANS64 P0, [R3+URZ+0x50], R12 ;  /* 0x0000500c030085a7 */ /* 0x000ea400080010ff */
[----:B--2---:R-:W-:Y:S05]  /*b560*/  @!P0 BRA `(.L_x_148) ;  /* 0xfffffffc00f08947 */ /* 0x004fea000383ffff */
[----:B------:R-:W-:Y:S05]  /*b570*/  BRA `(.L_x_149) ;  /* 0xffffff8800887947 */ /* 0x000fea000383ffff */
.L_x_72:
[----:B-1----:R-:W-:Y:S07]  /*b580*/  MOV R3, UR7 ;  /* 0x0000000700037c02 */ /* 0x002fee0008000f00 */
.L_x_150:
[----:B-1----:R1:W2:Y:S02]  /*b590*/  SYNCS.PHASECHK.TRANS64.TRYWAIT P0, [R3+URZ+0x58], R12 ;  /* 0x0000580c030075a7 */ /* 0x0022a400080011ff */
[----:B--2---:R-:W-:Y:S05]  /*b5a0*/  @!P0 NANOSLEEP.SYNCS 0x989680 ;  /* 0x009896800000895d */ /* 0x004fea0003900000 */
[----:B------:R-:W2:Y:S02]  /*b5b0*/  @!P0 SYNCS.PHASECHK.TRANS64 P0, [R3+URZ+0x58], R12 ;  /* 0x0000580c030085a7 */ /* 0x000ea400080010ff */
[----:B--2---:R-:W-:Y:S05]  /*b5c0*/  @!P0 BRA `(.L_x_150) ;  /* 0xfffffffc00f08947 */ /* 0x004fea000383ffff */
[----:B------:R-:W-:Y:S05]  /*b5d0*/  BRA `(.L_x_151) ;  /* 0xffffff8800c47947 */ /* 0x000fea000383ffff */
.L_x_73:
[----:B-1----:R-:W-:Y:S07]  /*b5e0*/  MOV R3, UR7 ;  /* 0x0000000700037c02 */ /* 0x002fee0008000f00 */
.L_x_152:
[----:B-1----:R1:W2:Y:S02]  /*b5f0*/  SYNCS.PHASECHK.TRANS64.TRYWAIT P0, [R3+URZ+0x60], R12 ;  /* 0x0000600c030075a7 */ /* 0x0022a400080011ff */
[----:B--2---:R-:W-:Y:S05]  /*b600*/  @!P0 NANOSLEEP.SYNCS 0x989680 ;  /* 0x009896800000895d */ /* 0x004fea0003900000 */
[----:B------:R-:W2:Y:S02]  /*b610*/  @!P0 SYNCS.PHASECHK.TRANS64 P0, [R3+URZ+0x60], R12 ;  /* 0x0000600c030085a7 */ /* 0x000ea400080010ff */
[----:B--2---:R-:W-:Y:S05]  /*b620*/  @!P0 BRA `(.L_x_152) ;  /* 0xfffffffc00f08947 */ /* 0x004fea000383ffff */
[----:B------:R-:W-:Y:S05]  /*b630*/  BRA `(.L_x_153) ;  /* 0xffffff8c000c7947 */ /* 0x000fea000383ffff */
.L_x_74:
[----:B------:R-:W-:Y:S07]  /*b640*/  MOV R3, UR7 ;  /* 0x0000000700037c02 */ /* 0x000fee0008000f00 */
.L_x_154:
[----:B-1----:R1:W2:Y:S02]  /*b650*/  SYNCS.PHASECHK.TRANS64.TRYWAIT P0, [R3+URZ+0x68], R12 ;  /* 0x0000680c030075a7 */ /* 0x0022a400080011ff */
[----:B--2---:R-:W-:Y:S05]  /*b660*/  @!P0 NANOSLEEP.SYNCS 0x989680 ;  /* 0x009896800000895d */ /* 0x004fea0003900000 */
[----:B------:R-:W2:Y:S02]  /*b670*/  @!P0 SYNCS.PHASECHK.TRANS64 P0, [R3+URZ+0x68], R12 ;  /* 0x0000680c030085a7 */ /* 0x000ea400080010ff */
[----:B--2---:R-:W-:Y:S05]  /*b680*/  @!P0 BRA `(.L_x_154) ;  /* 0xfffffffc00f08947 */ /* 0x004fea000383ffff */
[----:B------:R-:W-:Y:S05]  /*b690*/  BRA `(.L_x_155) ;  /* 0xffffff8c00947947 */ /* 0x000fea000383ffff */
.L_x_76:
[----:B------:R-:W-:-:S07]  /*b6a0*/  MOV R0, UR7 ;  /* 0x0000000700007c02 */ /* 0x000fce0008000f00 */
.L_x_156:
[----:B-1----:R1:W3:Y:S02]  /*b6b0*/  SYNCS.PHASECHK.TRANS64.TRYWAIT P0, [R0+URZ+0x50], R3 ;  /* 0x00005003000075a7 */ /* 0x0022e400080011ff */
[----:B---3--:R-:W-:Y:S05]  /*b6c0*/  @!P0 NANOSLEEP.SYNCS 0x989680 ;  /* 0x009896800000895d */ /* 0x008fea0003900000 */
[----:B------:R-:W3:Y:S02]  /*b6d0*/  @!P0 SYNCS.PHASECHK.TRANS64 P0, [R0+URZ+0x50], R3 ;  /* 0x00005003000085a7 */ /* 0x000ee400080010ff */
[----:B---3--:R-:W-:Y:S05]  /*b6e0*/  @!P0 BRA `(.L_x_156) ;  /* 0xfffffffc00f08947 */ /* 0x008fea000383ffff */
[----:B------:R-:W-:Y:S05]  /*b6f0*/  BRA `(.L_x_157) ;  /* 0xffffff9000047947 */ /* 0x000fea000383ffff */
.L_x_77:
[----:B-1----:R-:W-:-:S07]  /*b700*/  MOV R0, UR7 ;  /* 0x0000000700007c02 */ /* 0x002fce0008000f00 */
.L_x_158:
[----:B-1----:R1:W3:Y:S02]  /*b710*/  SYNCS.PHASECHK.TRANS64.TRYWAIT P0, [R0+URZ+0x58], R3 ;  /* 0x00005803000075a7 */ /* 0x0022e400080011ff */
[----:B---3--:R-:W-:Y:S05]  /*b720*/  @!P0 NANOSLEEP.SYNCS 0x989680 ;  /* 0x009896800000895d */ /* 0x008fea0003900000 */
[----:B------:R-:W3:Y:S02]  /*b730*/  @!P0 SYNCS.PHASECHK.TRANS64 P0, [R0+URZ+0x58], R3 ;  /* 0x00005803000085a7 */ /* 0x000ee400080010ff */
[----:B---3--:R-:W-:Y:S05]  /*b740*/  @!P0 BRA `(.L_x_158) ;  /* 0xfffffffc00f08947 */ /* 0x008fea000383ffff */
[----:B------:R-:W-:Y:S05]  /*b750*/  BRA `(.L_x_159) ;  /* 0xffffff8c00f47947 */ /* 0x000fea000383ffff */
.L_x_78:
[----:B-1----:R-:W-:-:S07]  /*b760*/  MOV R0, UR7 ;  /* 0x0000000700007c02 */ /* 0x002fce0008000f00 */
.L_x_160:
[----:B-1----:R1:W3:Y:S02]  /*b770*/  SYNCS.PHASECHK.TRANS64.TRYWAIT P0, [R0+URZ+0x60], R3 ;  /* 0x00006003000075a7 */ /* 0x0022e400080011ff */
[----:B---3--:R-:W-:Y:S05]  /*b780*/  @!P0 NANOSLEEP.SYNCS 0x989680 ;  /* 0x009896800000895d */ /* 0x008fea0003900000 */
[----:B------:R-:W3:Y:S02]  /*b790*/  @!P0 SYNCS.PHASECHK.TRANS64 P0, [R0+URZ+0x60], R3 ;  /* 0x00006003000085a7 */ /* 0x000ee400080010ff */
[----:B---3--:R-:W-:Y:S05]  /*b7a0*/  @!P0 BRA `(.L_x_160) ;  /* 0xfffffffc00f08947 */ /* 0x008fea000383ffff */
[----:B------:R-:W-:Y:S05]  /*b7b0*/  BRA `(.L_x_161) ;  /* 0xffffff8c00e47947 */ /* 0x000fea000383ffff */
.L_x_80:
[----:B--2---:R2:W4:Y:S02]  /*b7c0*/  SYNCS.PHASECHK.TRANS64.TRYWAIT P0, [R0+URZ+0x80], R3 ;  /* 0x00008003000075a7 */ /* 0x00452400080011ff */
[----:B----4-:R-:W-:Y:S05]  /*b7d0*/  @!P0 NANOSLEEP.SYNCS 0x989680 ;  /* 0x009896800000895d */ /* 0x010fea0003900000 */
[----:B------:R-:W4:Y:S02]  /*b7e0*/  @!P0 SYNCS.PHASECHK.TRANS64 P0, [R0+URZ+0x80], R3 ;  /* 0x00008003000085a7 */ /* 0x000f2400080010ff */
[----:B----4-:R-:W-:Y:S05]  /*b7f0*/  @!P0 BRA `(.L_x_80) ;  /* 0xfffffffc00f08947 */ /* 0x010fea000383ffff */
[----:B------:R-:W-:Y:S05]  /*b800*/  BRA `(.L_x_162) ;  /* 0xffffff9000ac7947 */ /* 0x000fea000383ffff */
.L_x_91:
[----:B-1----:R1:W3:Y:S02]  /*b810*/  SYNCS.PHASECHK.TRANS64.TRYWAIT P1, [R3+URZ+0x30], R0 ;  /* 0x00003000030075a7 */ /* 0x0022e400080211ff */
[----:B---3--:R-:W-:Y:S05]  /*b820*/  @!P1 NANOSLEEP.SYNCS 0x989680 ;  /* 0x009896800000995d */ /* 0x008fea0003900000 */
[----:B------:R-:W3:Y:S02]  /*b830*/  @!P1 SYNCS.PHASECHK.TRANS64 P1, [R3+URZ+0x30], R0 ;  /* 0x00003000030095a7 */ /* 0x000ee400080210ff */
[----:B---3--:R-:W-:Y:S05]  /*b840*/  @!P1 BRA `(.L_x_91) ;  /* 0xfffffffc00f09947 */ /* 0x008fea000383ffff */
[----:B------:R-:W-:Y:S05]  /*b850*/  BRA `(.L_x_90) ;  /* 0xffffff9c00d07947 */ /* 0x000fea000383ffff */
.L_x_93:
[----:B-1----:R1:W4:Y:S02]  /*b860*/  SYNCS.PHASECHK.TRANS64.TRYWAIT P0, [R193+URZ+0xa0], R2 ;  /* 0x0000a002c10075a7 */ /* 0x00232400080011ff */
[----:B----4-:R-:W-:Y:S05]  /*b870*/  @!P0 NANOSLEEP.SYNCS 0x989680 ;  /* 0x009896800000895d */ /* 0x010fea0003900000 */
[----:B------:R-:W4:Y:S02]  /*b880*/  @!P0 SYNCS.PHASECHK.TRANS64 P0, [R193+URZ+0xa0], R2 ;  /* 0x0000a002c10085a7 */ /* 0x000f2400080010ff */
[----:B----4-:R-:W-:Y:S05]  /*b890*/  @!P0 BRA `(.L_x_93) ;  /* 0xfffffffc00f08947 */ /* 0x010fea000383ffff */
[----:B------:R-:W-:Y:S05]  /*b8a0*/  BRA `(.L_x_92) ;  /* 0xffffffa0002c7947 */ /* 0x000fea000383ffff */
.L_x_102:
[----:B--2---:R2:W3:Y:S02]  /*b8b0*/  SYNCS.PHASECHK.TRANS64.TRYWAIT P0, [R204+URZ+0x30], R3 ;  /* 0x00003003cc0075a7 */ /* 0x0044e400080011ff */
[----:B---3--:R-:W-:Y:S05]  /*b8c0*/  @!P0 NANOSLEEP.SYNCS 0x989680 ;  /* 0x009896800000895d */ /* 0x008fea0003900000 */
[----:B------:R-:W3:Y:S02]  /*b8d0*/  @!P0 SYNCS.PHASECHK.TRANS64 P0, [R204+URZ+0x30], R3 ;  /* 0x00003003cc0085a7 */ /* 0x000ee400080010ff */
[----:B---3--:R-:W-:Y:S05]  /*b8e0*/  @!P0 BRA `(.L_x_102) ;  /* 0xfffffffc00f08947 */ /* 0x008fea000383ffff */
[----:B------:R-:W-:Y:S05]  /*b8f0*/  BRA `(.L_x_101) ;  /* 0xffffffb400387947 */ /* 0x000fea000383ffff */
.L_x_111:
[----:B--2---:R2:W3:Y:S02]  /*b900*/  SYNCS.PHASECHK.TRANS64.TRYWAIT P0, [R0+URZ+0x30], R5 ;  /* 0x00003005000075a7 */ /* 0x0044e400080011ff */
[----:B---3--:R-:W-:Y:S05]  /*b910*/  @!P0 NANOSLEEP.SYNCS 0x989680 ;  /* 0x009896800000895d */ /* 0x008fea0003900000 */
[----:B------:R-:W3:Y:S02]  /*b920*/  @!P0 SYNCS.PHASECHK.TRANS64 P0, [R0+URZ+0x30], R5 ;  /* 0x00003005000085a7 */ /* 0x000ee400080010ff */
[----:B---3--:R-:W-:Y:S05]  /*b930*/  @!P0 BRA `(.L_x_111) ;  /* 0xfffffffc00f08947 */ /* 0x008fea000383ffff */
[----:B------:R-:W-:Y:S05]  /*b940*/  BRA `(.L_x_110) ;  /* 0xffffffc800907947 */ /* 0x000fea000383ffff */
.L_x_120:
[----:B--2---:R2:W3:Y:S02]  /*b950*/  SYNCS.PHASECHK.TRANS64.TRYWAIT P0, [R0+URZ+0x30], R3 ;  /* 0x00003003000075a7 */ /* 0x0044e400080011ff */
[----:B---3--:R-:W-:Y:S05]  /*b960*/  @!P0 NANOSLEEP.SYNCS 0x989680 ;  /* 0x009896800000895d */ /* 0x008fea0003900000 */
[----:B------:R-:W3:Y:S02]  /*b970*/  @!P0 SYNCS.PHASECHK.TRANS64 P0, [R0+URZ+0x30], R3 ;  /* 0x00003003000085a7 */ /* 0x000ee400080010ff */
[----:B---3--:R-:W-:Y:S05]  /*b980*/  @!P0 BRA `(.L_x_120) ;  /* 0xfffffffc00f08947 */ /* 0x008fea000383ffff */
[----:B------:R-:W-:Y:S05]  /*b990*/  BRA `(.L_x_119) ;  /* 0xffffffdc00f47947 */ /* 0x000fea000383ffff */
        .weak           $__internal_0_$__cuda_sm10x_tcgen05_guardrail_trap_col_being_dealloced_not_returned_by_alloc
        .type           $__internal_0_$__cuda_sm10x_tcgen05_guardrail_trap_col_being_dealloced_not_returned_by_alloc,@function
        .size           $__internal_0_$__cuda_sm10x_tcgen05_guardrail_trap_col_being_dealloced_not_returned_by_alloc,($__internal_1_$__cuda_sm10x_tcgen05_guardrail_trap_phase_invalid_during_alloc - $__internal_0_$__cuda_sm10x_tcgen05_guardrail_trap_col_being_dealloced_not_returned_by_alloc)
$__internal_0_$__cuda_sm10x_tcgen05_guardrail_trap_col_being_dealloced_not_returned_by_alloc:
[----:B------:R-:W-:Y:S05]  /*b9a0*/  BPT.TRAP 0x1 ;  /* 0x000000040000795c */ /* 0x000fea0000300000 */
[----:B------:R-:W-:-:S04]  /*b9b0*/  HFMA2 R3, -RZ, RZ, 0, 0 ;  /* 0x00000000ff037431 */ /* 0x000fc800000001ff */
[----:B------:R-:W-:Y:S05]  /*b9c0*/  RET.REL.NODEC R2 `(_ZN7cutlass13device_kernelINS_4gemm6kernel13GemmUniversalIN4cute5tupleIJiiiiEEENS1_10collective13CollectiveMmaINS1_35MainloopSm100TmaUmmaWarpSpecializedILi3ELi2ELi2ENS5_IJNS4_1CILi1EEESB_SB_EEEEENS5_IJNSA_ILi128EEENSA_ILi256EEESE_EEENS_12float_e4m3_tENS5_IJlSB_lEEESH_SI_NS4_8TiledMMAINS4_8MMA_AtomIJNS4_10MMA_TraitsINS4_19SM100_MMA_F8F6F4_SSEJSH_SH_fSE_SF_NS4_17integral_constantINS4_4UMMA5MajorELSP_0EEESQ_NSN_INSO_7ScaleInELSR_0EEESS_EEEEEENS4_6LayoutISC_NS5_IJNSA_ILi0EEESW_SW_EEEEENS5_IJNS4_10UnderscoreESZ_SZ_EEEEENS4_13SM90_TMA_LOADENS4_14ComposedLayoutINS4_7SwizzleILi3ELi4ELi3EEENS4_18smem_ptr_flag_bitsILi8EEENSV_INS5_IJNSA_ILi8EEESE_EEENS5_IJSE_SB_EEEEEEEvNS4_8identityES12_S1C_vS1D_EENS_8epilogue10collective18CollectiveEpilogueINS1F_23Sm100TmaWarpSpecializedILi4ELi2ELi64ELb0ELb0EEEJSG_NS5_IJNSV_ISE_SB_EENSV_INSA_ILi64EEESB_EEEEESH_SI_SH_SI_NS1F_6fusion15FusionCallbacksIS1J_NS1O_17LinearCombinationISH_fSH_fLNS_15FloatRoundStyleE2EEESG_S1N_JEEENS4_5SM1004TMEM4LOAD26SM100_TMEM_LOAD_32dp32b64xES12_NS13_INS14_ILi2ELi4ELi3EEES17_NSV_INS5_IJS18_S1L_EEENS5_IJS1L_SB_EEEEEEENS4_39AutoVectorizingCopyWithAssumedAlignmentILi128EEENS4_14SM90_TMA_STOREES22_S24_S24_EEEvvEEEEvNT_6ParamsE) ;  /* 0xffffff44028c7950 */ /* 0x000fea0003c3ffff */
        .weak           $__internal_1_$__cuda_sm10x_tcgen05_guardrail_trap_phase_invalid_during_alloc
        .type           $__internal_1_$__cuda_sm10x_tcgen05_guardrail_trap_phase_invalid_during_alloc,@function
        .size           $__internal_1_$__cuda_sm10x_tcgen05_guardrail_trap_phase_invalid_during_alloc,($__internal_2_$__cuda_sm10x_tcgen05_guardrail_trap_unallocated_columns_being_dealloced - $__internal_1_$__cuda_sm10x_tcgen05_guardrail_trap_phase_invalid_during_alloc)
$__internal_1_$__cuda_sm10x_tcgen05_guardrail_trap_phase_invalid_during_alloc:
[----:B------:R-:W-:Y:S05]  /*b9d0*/  BPT.TRAP 0x1 ;  /* 0x000000040000795c */ /* 0x000fea0000300000 */
[----:B------:R-:W-:-:S04]  /*b9e0*/  MOV R3, 0x0 ;  /* 0x0000000000037802 */ /* 0x000fc80000000f00 */
[----:B------:R-:W-:Y:S05]  /*b9f0*/  RET.REL.NODEC R2 `(_ZN7cutlass13device_kernelINS_4gemm6kernel13GemmUniversalIN4cute5tupleIJiiiiEEENS1_10collective13CollectiveMmaINS1_35MainloopSm100TmaUmmaWarpSpecializedILi3ELi2ELi2ENS5_IJNS4_1CILi1EEESB_SB_EEEEENS5_IJNSA_ILi128EEENSA_ILi256EEESE_EEENS_12float_e4m3_tENS5_IJlSB_lEEESH_SI_NS4_8TiledMMAINS4_8MMA_AtomIJNS4_10MMA_TraitsINS4_19SM100_MMA_F8F6F4_SSEJSH_SH_fSE_SF_NS4_17integral_constantINS4_4UMMA5MajorELSP_0EEESQ_NSN_INSO_7ScaleInELSR_0EEESS_EEEEEENS4_6LayoutISC_NS5_IJNSA_ILi0EEESW_SW_EEEEENS5_IJNS4_10UnderscoreESZ_SZ_EEEEENS4_13SM90_TMA_LOADENS4_14ComposedLayoutINS4_7SwizzleILi3ELi4ELi3EEENS4_18smem_ptr_flag_bitsILi8EEENSV_INS5_IJNSA_ILi8EEESE_EEENS5_IJSE_SB_EEEEEEEvNS4_8identityES12_S1C_vS1D_EENS_8epilogue10collective18CollectiveEpilogueINS1F_23Sm100TmaWarpSpecializedILi4ELi2ELi64ELb0ELb0EEEJSG_NS5_IJNSV_ISE_SB_EENSV_INSA_ILi64EEESB_EEEEESH_SI_SH_SI_NS1F_6fusion15FusionCallbacksIS1J_NS1O_17LinearCombinationISH_fSH_fLNS_15FloatRoundStyleE2EEESG_S1N_JEEENS4_5SM1004TMEM4LOAD26SM100_TMEM_LOAD_32dp32b64xES12_NS13_INS14_ILi2ELi4ELi3EEES17_NSV_INS5_IJS18_S1L_EEENS5_IJS1L_SB_EEEEEEENS4_39AutoVectorizingCopyWithAssumedAlignmentILi128EEENS4_14SM90_TMA_STOREES22_S24_S24_EEEvvEEEEvNT_6ParamsE) ;  /* 0xffffff4402807950 */ /* 0x000fea0003c3ffff */
        .weak           $__internal_2_$__cuda_sm10x_tcgen05_guardrail_trap_unallocated_columns_being_dealloced
        .type           $__internal_2_$__cuda_sm10x_tcgen05_guardrail_trap_unallocated_columns_being_dealloced,@function
        .size           $__internal_2_$__cuda_sm10x_tcgen05_guardrail_trap_unallocated_columns_being_dealloced,(.L_x_164 - $__internal_2_$__cuda_sm10x_tcgen05_guardrail_trap_unallocated_columns_being_dealloced)
$__internal_2_$__cuda_sm10x_tcgen05_guardrail_trap_unallocated_columns_being_dealloced:
[----:B------:R-:W-:Y:S05]  /*ba00*/  BPT.TRAP 0x1 ;  /* 0x000000040000795c */ /* 0x000fea0000300000 */
[----:B------:R-:W-:-:S04]  /*ba10*/  HFMA2 R3, -RZ, RZ, 0, 0 ;  /* 0x00000000ff037431 */ /* 0x000fc800000001ff */
[----:B------:R-:W-:Y:S05]  /*ba20*/  RET.REL.NODEC R2 `(_ZN7cutlass13device_kernelINS_4gemm6kernel13GemmUniversalIN4cute5tupleIJiiiiEEENS1_10collective13CollectiveMmaINS1_35MainloopSm100TmaUmmaWarpSpecializedILi3ELi2ELi2ENS5_IJNS4_1CILi1EEESB_SB_EEEEENS5_IJNSA_ILi128EEENSA_ILi256EEESE_EEENS_12float_e4m3_tENS5_IJlSB_lEEESH_SI_NS4_8TiledMMAINS4_8MMA_AtomIJNS4_10MMA_TraitsINS4_19SM100_MMA_F8F6F4_SSEJSH_SH_fSE_SF_NS4_17integral_constantINS4_4UMMA5MajorELSP_0EEESQ_NSN_INSO_7ScaleInELSR_0EEESS_EEEEEENS4_6LayoutISC_NS5_IJNSA_ILi0EEESW_SW_EEEEENS5_IJNS4_10UnderscoreESZ_SZ_EEEEENS4_13SM90_TMA_LOADENS4_14ComposedLayoutINS4_7SwizzleILi3ELi4ELi3EEENS4_18smem_ptr_flag_bitsILi8EEENSV_INS5_IJNSA_ILi8EEESE_EEENS5_IJSE_SB_EEEEEEEvNS4_8identityES12_S1C_vS1D_EENS_8epilogue10collective18CollectiveEpilogueINS1F_23Sm100TmaWarpSpecializedILi4ELi2ELi64ELb0ELb0EEEJSG_NS5_IJNSV_ISE_SB_EENSV_INSA_ILi64EEESB_EEEEESH_SI_SH_SI_NS1F_6fusion15FusionCallbacksIS1J_NS1O_17LinearCombinationISH_fSH_fLNS_15FloatRoundStyleE2EEESG_S1N_JEEENS4_5SM1004TMEM4LOAD26SM100_TMEM_LOAD_32dp32b64xES12_NS13_INS14_ILi2ELi4ELi3EEES17_NSV_INS5_IJS18_S1L_EEENS5_IJS1L_SB_EEEEEEENS4_39AutoVectorizingCopyWithAssumedAlignmentILi128EEENS4_14SM90_TMA_STOREES22_S24_S24_EEEvvEEEEvNT_6ParamsE) ;  /* 0xffffff4402747950 */ /* 0x000fea0003c3ffff */
.L_x_163:
[----:B------:R-:W-:-:S00]  /*ba30*/  BRA `(.L_x_163) ;  /* 0xfffffffc00fc7947 */ /* 0x000fc0000383ffff */
[----:B------:R-:W-:-:S00]  /*ba40*/  NOP ;  /* 0x0000000000007918 */ /* 0x000fc00000000000 */
        /* <DEDUP_REMOVED lines=11> */
.L_x_164:


//--------------------- .nv.global.init           --------------------------
	.section	.nv.global.init,"aw",@progbits
.nv.global.init:
	.type		$str$27,@object
	.size		$str$27,($str$28 - $str$27)
$str$27:
        /*0000*/ 	.byte	0x28, 0x61, 0x64, 0x64, 0x72, 0x65, 0x73, 0x73, 0x20, 0x26, 0x20, 0x6d, 0x61, 0x73, 0x6b, 0x29
        /*0010*/ 	.byte	0x20, 0x3d, 0x3d, 0x20, 0x30, 0x00
	.type		$str$28,@object
	.size		$str$28,($str$26 - $str$28)
$str$28:
        /*0016*/ 	.byte	0x2f, 0x74, 0x6d, 0x70, 0x2f, 0x63, 0x75, 0x74, 0x6c, 0x61, 0x73, 0x73, 0x5f, 0x73, 0x77, 0x65
        /*0026*/ 	.byte	0x65, 0x70, 0x5f, 0x73, 0x72, 0x63, 0x2f, 0x69, 0x6e, 0x63, 0x6c, 0x75, 0x64, 0x65, 0x2f, 0x63
        /*0036*/ 	.byte	0x75, 0x74, 0x65, 0x2f, 0x70, 0x6f, 0x69, 0x6e, 0x74, 0x65, 0x72, 0x5f, 0x66, 0x6c, 0x61, 0x67
        /*0046*/ 	.byte	0x67, 0x65, 0x64, 0x2e, 0x68, 0x70, 0x70, 0x00
	.type		$str$26,@object
	.size		$str$26,($str$25 - $str$26)
$str$26:
        /*004e*/ 	.byte	0x2f, 0x74, 0x6d, 0x70, 0x2f, 0x63, 0x75, 0x74, 0x6c, 0x61, 0x73, 0x73, 0x5f, 0x73, 0x77, 0x65
        /*005e*/ 	.byte	0x65, 0x70, 0x5f, 0x73, 0x72, 0x63, 0x2f, 0x69, 0x6e, 0x63, 0x6c, 0x75, 0x64, 0x65, 0x2f, 0x63
        /*006e*/ 	.byte	0x75, 0x74, 0x65, 0x2f, 0x61, 0x74, 0x6f, 0x6d, 0x2f, 0x63, 0x6f, 0x70, 0x79, 0x5f, 0x74, 0x72
        /*007e*/ 	.byte	0x61, 0x69, 0x74, 0x73, 0x5f, 0x73, 0x6d, 0x31, 0x30, 0x30, 0x2e, 0x68, 0x70, 0x70, 0x00
	.type		$str$25,@object
	.size		$str$25,(__unnamed_1 - $str$25)
$str$25:
        /*008d*/ 	.byte	0x28, 0x28, 0x75, 0x69, 0x6e, 0x74, 0x33, 0x32, 0x5f, 0x74, 0x28, 0x74, 0x68, 0x72, 0x65, 0x61
        /*009d*/ 	.byte	0x64, 0x49, 0x64, 0x78, 0x2e, 0x78, 0x29, 0x20, 0x2f, 0x20, 0x33, 0x32, 0x29, 0x20, 0x25, 0x20
        /*00ad*/ 	.byte	0x34, 0x29, 0x20, 0x3d, 0x3d, 0x20, 0x28, 0x28, 0x28, 0x74, 0x6d, 0x65, 0x6d, 0x5f, 0x61, 0x64
        /*00bd*/ 	.byte	0x64, 0x72, 0x20, 0x3e, 0x3e, 0x20, 0x31, 0x36, 0x29, 0x20, 0x2f, 0x20, 0x33, 0x32, 0x29, 0x20
        /*00cd*/ 	.byte	0x25, 0x20, 0x34, 0x29, 0x00
	.type		__unnamed_1,@object
	.size		__unnamed_1,(__unnamed_2 - __unnamed_1)
__unnamed_1:
        /*00d2*/ 	.byte	0x61, 0x75, 0x74, 0x6f, 0x20, 0x63, 0x75, 0x74, 0x65, 0x3a, 0x3a, 0x61, 0x73, 0x5f, 0x70, 0x6f
        /* <DEDUP_REMOVED lines=24> */
        /*0262*/ 	.byte	0x43, 0x3c, 0x38, 0x31, 0x39, 0x32, 0x3e, 0x3e, 0x3e, 0x3e, 0x5d, 0x00
	.type		__unnamed_2,@object
	.size		__unnamed_2,(__unnamed_3 - __unnamed_2)
__unnamed_2:
        /* <DEDUP_REMOVED lines=26> */
	.type		__unnamed_3,@object
	.size		__unnamed_3,(.L_3 - __unnamed_3)
__unnamed_3:
        /* <DEDUP_REMOVED lines=42> */
        /*06aa*/ 	.byte	0x3e, 0x3e, 0x3e, 0x3e, 0x5d, 0x00
.L_3:


//--------------------- .nv.shared._ZN7cutlass13device_kernelINS_4gemm6kernel13GemmUniversalIN4cute5tupleIJiiiiEEENS1_10collective13CollectiveMmaINS1_35MainloopSm100TmaUmmaWarpSpecializedILi3ELi2ELi2ENS5_IJNS4_1CILi1EEESB_SB_EEEEENS5_IJNSA_ILi128EEENSA_ILi256EEESE_EEENS_12float_e4m3_tENS5_IJlSB_lEEESH_SI_NS4_8TiledMMAINS4_8MMA_AtomIJNS4_10MMA_TraitsINS4_19SM100_MMA_F8F6F4_SSEJSH_SH_fSE_SF_NS4_17integral_constantINS4_4UMMA5MajorELSP_0EEESQ_NSN_INSO_7ScaleInELSR_0EEESS_EEEEEENS4_6LayoutISC_NS5_IJNSA_ILi0EEESW_SW_EEEEENS5_IJNS4_10UnderscoreESZ_SZ_EEEEENS4_13SM90_TMA_LOADENS4_14ComposedLayoutINS4_7SwizzleILi3ELi4ELi3EEENS4_18smem_ptr_flag_bitsILi8EEENSV_INS5_IJNSA_ILi8EEESE_EEENS5_IJSE_SB_EEEEEEEvNS4_8identityES12_S1C_vS1D_EENS_8epilogue10collective18CollectiveEpilogueINS1F_23Sm100TmaWarpSpecializedILi4ELi2ELi64ELb0ELb0EEEJSG_NS5_IJNSV_ISE_SB_EENSV_INSA_ILi64EEESB_EEEEESH_SI_SH_SI_NS1F_6fusion15FusionCallbacksIS1J_NS1O_17LinearCombinationISH_fSH_fLNS_15FloatRoundStyleE2EEESG_S1N_JEEENS4_5SM1004TMEM4LOAD26SM100_TMEM_LOAD_32dp32b64xES12_NS13_INS14_ILi2ELi4ELi3EEES17_NSV_INS5_IJS18_S1L_EEENS5_IJS1L_SB_EEEEEEENS4_39AutoVectorizingCopyWithAssumedAlignmentILi128EEENS4_14SM90_TMA_STOREES22_S24_S24_EEEvvEEEEvNT_6ParamsE --------------------------
	.section	.nv.shared._ZN7cutlass13device_kernelINS_4gemm6kernel13GemmUniversalIN4cute5tupleIJiiiiEEENS1_10collective13CollectiveMmaINS1_35MainloopSm100TmaUmmaWarpSpecializedILi3ELi2ELi2ENS5_IJNS4_1CILi1EEESB_SB_EEEEENS5_IJNSA_ILi128EEENSA_ILi256EEESE_EEENS_12float_e4m3_tENS5_IJlSB_lEEESH_SI_NS4_8TiledMMAINS4_8MMA_AtomIJNS4_10MMA_TraitsINS4_19SM100_MMA_F8F6F4_SSEJSH_SH_fSE_SF_NS4_17integral_constantINS4_4UMMA5MajorELSP_0EEESQ_NSN_INSO_7ScaleInELSR_0EEESS_EEEEEENS4_6LayoutISC_NS5_IJNSA_ILi0EEESW_SW_EEEEENS5_IJNS4_10UnderscoreESZ_SZ_EEEEENS4_13SM90_TMA_LOADENS4_14ComposedLayoutINS4_7SwizzleILi3ELi4ELi3EEENS4_18smem_ptr_flag_bitsILi8EEENSV_INS5_IJNSA_ILi8EEESE_EEENS5_IJSE_SB_EEEEEEEvNS4_8identityES12_S1C_vS1D_EENS_8epilogue10collective18CollectiveEpilogueINS1F_23Sm100TmaWarpSpecializedILi4ELi2ELi64ELb0ELb0EEEJSG_NS5_IJNSV_ISE_SB_EENSV_INSA_ILi64EEESB_EEEEESH_SI_SH_SI_NS1F_6fusion15FusionCallbacksIS1J_NS1O_17LinearCombinationISH_fSH_fLNS_15FloatRoundStyleE2EEESG_S1N_JEEENS4_5SM1004TMEM4LOAD26SM100_TMEM_LOAD_32dp32b64xES12_NS13_INS14_ILi2ELi4ELi3EEES17_NSV_INS5_IJS18_S1L_EEENS5_IJS1L_SB_EEEEEEENS4_39AutoVectorizingCopyWithAssumedAlignmentILi128EEENS4_14SM90_TMA_STOREES22_S24_S24_EEEvvEEEEvNT_6ParamsE,"aw",@nobits
	.sectionflags	@""
	.align	16
	.zero		1024


//--------------------- .nv.shared.reserved.0     --------------------------
	.section	.nv.shared.reserved.0,"aw",@nobits
	.weak		__nv_reservedSMEM_offset_0_alias
	.size		__nv_reservedSMEM_offset_0_alias, 0, 64
	.other		__nv_reservedSMEM_offset_0_alias,@"STO_CUDA_RESERVED_SHARED STV_DEFAULT"
__nv_reservedSMEM_offset_0_alias:
	.zero		0
.nv.shared.reserved.0:
	.zero		64
	.weak		__nv_reservedSMEM_tcgen05_partition
	.type		__nv_reservedSMEM_tcgen05_partition,@object
	.size		__nv_reservedSMEM_tcgen05_partition,(.L_0 - __nv_reservedSMEM_tcgen05_partition)
__nv_reservedSMEM_tcgen05_partition:
	.zero		32
.L_0:


//--------------------- .nv.global                --------------------------
	.section	.nv.global,"aw",@nobits
.nv.global:
	.type		_ZN39_INTERNAL_ff1f8d48_4_k_cu_33de30c3_77064cute1_E,@object
	.size		_ZN39_INTERNAL_ff1f8d48_4_k_cu_33de30c3_77064cute1_E,(_ZN39_INTERNAL_ff1f8d48_4_k_cu_33de30c3_77064cuda3std3__45__cpo6cbeginE - _ZN39_INTERNAL_ff1f8d48_4_k_cu_33de30c3_77064cute1_E)
_ZN39_INTERNAL_ff1f8d48_4_k_cu_33de30c3_77064cute1_E:
	.zero		1
	.type		_ZN39_INTERNAL_ff1f8d48_4_k_cu_33de30c3_77064cuda3std3__45__cpo6cbeginE,@object
	.size		_ZN39_INTERNAL_ff1f8d48_4_k_cu_33de30c3_77064cuda3std3__45__cpo6cbeginE,(_ZN39_INTERNAL_ff1f8d48_4_k_cu_33de30c3_77064cuda3std3__48in_placeE - _ZN39_INTERNAL_ff1f8d48_4_k_cu_33de30c3_77064cuda3std3__45__cpo6cbeginE)
_ZN39_INTERNAL_ff1f8d48_4_k_cu_33de30c3_77064cuda3std3__45__cpo6cbeginE:
	.zero		1
	.type		_ZN39_INTERNAL_ff1f8d48_4_k_cu_33de30c3_77064cuda3std3__48in_placeE,@object
	.size		_ZN39_INTERNAL_ff1f8d48_4_k_cu_33de30c3_77064cuda3std3__48in_placeE,(_ZN39_INTERNAL_ff1f8d48_4_k_cu_33de30c3_77064cuda3std6ranges3__45__cpo9iter_moveE - _ZN39_INTERNAL_ff1f8d48_4_k_cu_33de30c3_77064cuda3std3__48in_placeE)
_ZN39_INTERNAL_ff1f8d48_4_k_cu_33de30c3_77064cuda3std3__48in_placeE:
	.zero		1
	.type		_ZN39_INTERNAL_ff1f8d48_4_k_cu_33de30c3_77064cuda3std6ranges3__45__cpo9iter_moveE,@object
	.size		_ZN39_INTERNAL_ff1f8d48_4_k_cu_33de30c3_77064cuda3std6ranges3__45__cpo9iter_moveE,(_ZN39_INTERNAL_ff1f8d48_4_k_cu_33de30c3_77064cuda3std3__45__cpo5beginE - _ZN39_INTERNAL_ff1f8d48_4_k_cu_33de30c3_77064cuda3std6ranges3__45__cpo9iter_moveE)
_ZN39_INTERNAL_ff1f8d48_4_k_cu_33de30c3_77064cuda3std6ranges3__45__cpo9iter_moveE:
	.zero		1
	.type		_ZN39_INTERNAL_ff1f8d48_4_k_cu_33de30c3_77064cuda3std3__45__cpo5beginE,@object
	.size		_ZN39_INTERNAL_ff1f8d48_4_k_cu_33de30c3_77064cuda3std3__45__cpo5beginE,(_ZN39_INTERNAL_ff1f8d48_4_k_cu_33de30c3_77064cuda3std3__441_GLOBAL__N__ff1f8d48_4_k_cu_33de30c3_77066ignoreE - _ZN39_INTERNAL_ff1f8d48_4_k_cu_33de30c3_77064cuda3std3__45__cpo5beginE)
_ZN39_INTERNAL_ff1f8d48_4_k_cu_33de30c3_77064cuda3std3__45__cpo5beginE:
	.zero		1
	.type		_ZN39_INTERNAL_ff1f8d48_4_k_cu_33de30c3_77064cuda3std3__441_GLOBAL__N__ff1f8d48_4_k_cu_33de30c3_77066ignoreE,@object
	.size		_ZN39_INTERNAL_ff1f8d48_4_k_cu_33de30c3_77064cuda3std3__441_GLOBAL__N__ff1f8d48_4_k_cu_33de30c3_77066ignoreE,(_ZN39_INTERNAL_ff1f8d48_4_k_cu_33de30c3_77064cute7productE - _ZN39_INTERNAL_ff1f8d48_4_k_cu_33de30c3_77064cuda3std3__441_GLOBAL__N__ff1f8d48_4_k_cu_33de30c3_77066ignoreE)
_ZN39_INTERNAL_ff1f8d48_4_k_cu_33de30c3_77064cuda3std3__441_GLOBAL__N__ff1f8d48_4_k_cu_33de30c3_77066ignoreE:
	.zero		1
	.type		_ZN39_INTERNAL_ff1f8d48_4_k_cu_33de30c3_77064cute7productE,@object
	.size		_ZN39_INTERNAL_ff1f8d48_4_k_cu_33de30c3_77064cute7productE,(_ZN39_INTERNAL_ff1f8d48_4_k_cu_33de30c3_77064cuda3std3__45__cpo3endE - _ZN39_INTERNAL_ff1f8d48_4_k_cu_33de30c3_77064cute7productE)
_ZN39_INTERNAL_ff1f8d48_4_k_cu_33de30c3_77064cute7productE:
	.zero		1
	.type		_ZN39_INTERNAL_ff1f8d48_4_k_cu_33de30c3_77064cuda3std3__45__cpo3endE,@object
	.size		_ZN39_INTERNAL_ff1f8d48_4_k_cu_33de30c3_77064cuda3std3__45__cpo3endE,(_ZN39_INTERNAL_ff1f8d48_4_k_cu_33de30c3_77064cuda3std3__419piecewise_constructE - _ZN39_INTERNAL_ff1f8d48_4_k_cu_33de30c3_77064cuda3std3__45__cpo3endE)
_ZN39_INTERNAL_ff1f8d48_4_k_cu_33de30c3_77064cuda3std3__45__cpo3endE:
	.zero		1
	.type		_ZN39_INTERNAL_ff1f8d48_4_k_cu_33de30c3_77064cuda3std3__419piecewise_constructE,@object
	.size		_ZN39_INTERNAL_ff1f8d48_4_k_cu_33de30c3_77064cuda3std3__419piecewise_constructE,(_ZN39_INTERNAL_ff1f8d48_4_k_cu_33de30c3_77064cuda3std3__45__cpo4cendE - _ZN39_INTERNAL_ff1f8d48_4_k_cu_33de30c3_77064cuda3std3__419piecewise_constructE)
_ZN39_INTERNAL_ff1f8d48_4_k_cu_33de30c3_77064cuda3std3__419piecewise_constructE:
	.zero		1
	.type		_ZN39_INTERNAL_ff1f8d48_4_k_cu_33de30c3_77064cuda3std3__45__cpo4cendE,@object
	.size		_ZN39_INTERNAL_ff1f8d48_4_k_cu_33de30c3_77064cuda3std3__45__cpo4cendE,(_ZN39_INTERNAL_ff1f8d48_4_k_cu_33de30c3_77064cuda3std6ranges3__45__cpo4swapE - _ZN39_INTERNAL_ff1f8d48_4_k_cu_33de30c3_77064cuda3std3__45__cpo4cendE)
_ZN39_INTERNAL_ff1f8d48_4_k_cu_33de30c3_77064cuda3std3__45__cpo4cendE:
	.zero		1
	.type		_ZN39_INTERNAL_ff1f8d48_4_k_cu_33de30c3_77064cuda3std6ranges3__45__cpo4swapE,@object
	.size		_ZN39_INTERNAL_ff1f8d48_4_k_cu_33de30c3_77064cuda3std6ranges3__45__cpo4swapE,(.L_11 - _ZN39_INTERNAL_ff1f8d48_4_k_cu_33de30c3_77064cuda3std6ranges3__45__cpo4swapE)
_ZN39_INTERNAL_ff1f8d48_4_k_cu_33de30c3_77064cuda3std6ranges3__45__cpo4swapE:
	.zero		1
.L_11:


//--------------------- .nv.constant0._ZN7cutlass13device_kernelINS_4gemm6kernel13GemmUniversalIN4cute5tupleIJiiiiEEENS1_10collective13CollectiveMmaINS1_35MainloopSm100TmaUmmaWarpSpecializedILi3ELi2ELi2ENS5_IJNS4_1CILi1EEESB_SB_EEEEENS5_IJNSA_ILi128EEENSA_ILi256EEESE_EEENS_12float_e4m3_tENS5_IJlSB_lEEESH_SI_NS4_8TiledMMAINS4_8MMA_AtomIJNS4_10MMA_TraitsINS4_19SM100_MMA_F8F6F4_SSEJSH_SH_fSE_SF_NS4_17integral_constantINS4_4UMMA5MajorELSP_0EEESQ_NSN_INSO_7ScaleInELSR_0EEESS_EEEEEENS4_6LayoutISC_NS5_IJNSA_ILi0EEESW_SW_EEEEENS5_IJNS4_10UnderscoreESZ_SZ_EEEEENS4_13SM90_TMA_LOADENS4_14ComposedLayoutINS4_7SwizzleILi3ELi4ELi3EEENS4_18smem_ptr_flag_bitsILi8EEENSV_INS5_IJNSA_ILi8EEESE_EEENS5_IJSE_SB_EEEEEEEvNS4_8identityES12_S1C_vS1D_EENS_8epilogue10collective18CollectiveEpilogueINS1F_23Sm100TmaWarpSpecializedILi4ELi2ELi64ELb0ELb0EEEJSG_NS5_IJNSV_ISE_SB_EENSV_INSA_ILi64EEESB_EEEEESH_SI_SH_SI_NS1F_6fusion15FusionCallbacksIS1J_NS1O_17LinearCombinationISH_fSH_fLNS_15FloatRoundStyleE2EEESG_S1N_JEEENS4_5SM1004TMEM4LOAD26SM100_TMEM_LOAD_32dp32b64xES12_NS13_INS14_ILi2ELi4ELi3EEES17_NSV_INS5_IJS18_S1L_EEENS5_IJS1L_SB_EEEEEEENS4_39AutoVectorizingCopyWithAssumedAlignmentILi128EEENS4_14SM90_TMA_STOREES22_S24_S24_EEEvvEEEEvNT_6ParamsE --------------------------
	.section	.nv.constant0._ZN7cutlass13device_kernelINS_4gemm6kernel13GemmUniversalIN4cute5tupleIJiiiiEEENS1_10collective13CollectiveMmaINS1_35MainloopSm100TmaUmmaWarpSpecializedILi3ELi2ELi2ENS5_IJNS4_1CILi1EEESB_SB_EEEEENS5_IJNSA_ILi128EEENSA_ILi256EEESE_EEENS_12float_e4m3_tENS5_IJlSB_lEEESH_SI_NS4_8TiledMMAINS4_8MMA_AtomIJNS4_10MMA_TraitsINS4_19SM100_MMA_F8F6F4_SSEJSH_SH_fSE_SF_NS4_17integral_constantINS4_4UMMA5MajorELSP_0EEESQ_NSN_INSO_7ScaleInELSR_0EEESS_EEEEEENS4_6LayoutISC_NS5_IJNSA_ILi0EEESW_SW_EEEEENS5_IJNS4_10UnderscoreESZ_SZ_EEEEENS4_13SM90_TMA_LOADENS4_14ComposedLayoutINS4_7SwizzleILi3ELi4ELi3EEENS4_18smem_ptr_flag_bitsILi8EEENSV_INS5_IJNSA_ILi8EEESE_EEENS5_IJSE_SB_EEEEEEEvNS4_8identityES12_S1C_vS1D_EENS_8epilogue10collective18CollectiveEpilogueINS1F_23Sm100TmaWarpSpecializedILi4ELi2ELi64ELb0ELb0EEEJSG_NS5_IJNSV_ISE_SB_EENSV_INSA_ILi64EEESB_EEEEESH_SI_SH_SI_NS1F_6fusion15FusionCallbacksIS1J_NS1O_17LinearCombinationISH_fSH_fLNS_15FloatRoundStyleE2EEESG_S1N_JEEENS4_5SM1004TMEM4LOAD26SM100_TMEM_LOAD_32dp32b64xES12_NS13_INS14_ILi2ELi4ELi3EEES17_NSV_INS5_IJS18_S1L_EEENS5_IJS1L_SB_EEEEEEENS4_39AutoVectorizingCopyWithAssumedAlignmentILi128EEENS4_14SM90_TMA_STOREES22_S24_S24_EEEvvEEEEvNT_6ParamsE,"a",@progbits
	.sectionflags	@""
	.align	4
.nv.constant0._ZN7cutlass13device_kernelINS_4gemm6kernel13GemmUniversalIN4cute5tupleIJiiiiEEENS1_10collective13CollectiveMmaINS1_35MainloopSm100TmaUmmaWarpSpecializedILi3ELi2ELi2ENS5_IJNS4_1CILi1EEESB_SB_EEEEENS5_IJNSA_ILi128EEENSA_ILi256EEESE_EEENS_12float_e4m3_tENS5_IJlSB_lEEESH_SI_NS4_8TiledMMAINS4_8MMA_AtomIJNS4_10MMA_TraitsINS4_19SM100_MMA_F8F6F4_SSEJSH_SH_fSE_SF_NS4_17integral_constantINS4_4UMMA5MajorELSP_0EEESQ_NSN_INSO_7ScaleInELSR_0EEESS_EEEEEENS4_6LayoutISC_NS5_IJNSA_ILi0EEESW_SW_EEEEENS5_IJNS4_10UnderscoreESZ_SZ_EEEEENS4_13SM90_TMA_LOADENS4_14ComposedLayoutINS4_7SwizzleILi3ELi4ELi3EEENS4_18smem_ptr_flag_bitsILi8EEENSV_INS5_IJNSA_ILi8EEESE_EEENS5_IJSE_SB_EEEEEEEvNS4_8identityES12_S1C_vS1D_EENS_8epilogue10collective18CollectiveEpilogueINS1F_23Sm100TmaWarpSpecializedILi4ELi2ELi64ELb0ELb0EEEJSG_NS5_IJNSV_ISE_SB_EENSV_INSA_ILi64EEESB_EEEEESH_SI_SH_SI_NS1F_6fusion15FusionCallbacksIS1J_NS1O_17LinearCombinationISH_fSH_fLNS_15FloatRoundStyleE2EEESG_S1N_JEEENS4_5SM1004TMEM4LOAD26SM100_TMEM_LOAD_32dp32b64xES12_NS13_INS14_ILi2ELi4ELi3EEES17_NSV_INS5_IJS18_S1L_EEENS5_IJS1L_SB_EEEEEEENS4_39AutoVectorizingCopyWithAssumedAlignmentILi128EEENS4_14SM90_TMA_STOREES22_S24_S24_EEEvvEEEEvNT_6ParamsE:
	.zero		2944


//--------------------- SYMBOLS --------------------------

	.type		.nv.reservedSmem.offset0,@object
	.size		.nv.reservedSmem.offset0,0x4
	.type		.nv.reservedSmem.cap,@object
	.size		.nv.reservedSmem.cap,0x4
	.type		__assertfail,@function
